	.target	sm_100a

	.elftype	@"ET_EXEC"


//--------------------- .note.nv.tkinfo           --------------------------
	.section	.note.nv.tkinfo,"",@"SHT_NOTE"
	.sectionflags	@"SHF_NOTE_NV_TKINFO"
	.tkinfo
        /*0018*/ 	.word	0x00000002
        /*0030*/ 	.string	""
        /*0030*/ 	.string	"ptxas"
        /*0030*/ 	.string	"Cuda compilation tools, release 13.0, V13.0.88"
        /*0030*/ 	.string	"Build cuda_13.0.r13.0/compiler.36424714_0"
        /*0030*/ 	.string	"-arch sm_100a -m 64 "



//--------------------- .note.nv.cuinfo           --------------------------
	.section	.note.nv.cuinfo,"",@"SHT_NOTE"
	.sectionflags	@"SHF_NOTE_NV_CUINFO"
        /*0018*/ 	.short	0x0002
        /*001a*/ 	.short	0x0064
        /*001c*/ 	.short	0x0082
	.zero		2


//--------------------- .nv.info                  --------------------------
	.section	.nv.info,"",@"SHT_CUDA_INFO"
	.align	4


	//----- nvinfo : EIATTR_REGCOUNT
	.align		4
        /*0000*/ 	.byte	0x04, 0x2f
        /*0002*/ 	.short	(.L_19 - .L_18)
	.align		4
.L_18:
        /*0004*/ 	.word	index@(_ZN7cutlass13device_kernelINS_4gemm6kernel13GemmUniversalIN4cute5tupleIJiiiiEEENS1_10collective13CollectiveMmaINS1_35MainloopSm100TmaUmmaWarpSpecializedILi5ELi2ELi4ENS5_IJNS4_1CILi1EEESB_SB_EEEEENS5_IJNSA_ILi64EEESE_NSA_ILi32EEEEEENS_10tfloat32_tENS5_IJlSB_lEEESH_SI_NS4_8TiledMMAINS4_8MMA_AtomIJNS4_17SM100_MMA_TF32_SSISH_SH_fLi64ELi64ELNS4_4UMMA5MajorE0ELSN_0ELNSM_7ScaleInE0ELSO_0EEEEEENS4_6LayoutISC_NS5_IJNSA_ILi0EEESS_SS_EEEEENS5_IJNS4_10UnderscoreESV_SV_EEEEENS4_13SM90_TMA_LOADENS4_14ComposedLayoutINS4_7SwizzleILi3ELi4ELi3EEENS4_18smem_ptr_flag_bitsILi32EEENSR_INS5_IJNSA_ILi8EEESF_EEENS5_IJSF_SB_EEEEEEEvNS4_8identityESY_S18_vS19_EENS_8epilogue10collective18CollectiveEpilogueINS1B_23Sm100TmaWarpSpecializedILi3ELi2ELi16ELb1ELb0EEEJSG_NS5_IJNSR_ISE_SB_EENSR_ISF_SB_EEEEESH_SI_SH_SI_NS1B_6fusion15FusionCallbacksIS1F_NS1J_17LinearCombinationISH_fSH_fLNS_15FloatRoundStyleE2EEESG_S1I_JEEENS4_5SM1004TMEM4LOAD26SM100_TMEM_LOAD_16dp128b8xESY_S18_NS4_17SM75_U32x4_LDSM_NENS4_14SM90_TMA_STOREES18_NS4_17SM90_U32x4_STSM_NENS4_39AutoVectorizingCopyWithAssumedAlignmentILi128EEEEEEvvEEEEvNT_6ParamsE)
        /*0008*/ 	.word	0x0000005f


	//----- nvinfo : EIATTR_FRAME_SIZE
	.align		4
.L_19:
        /*000c*/ 	.byte	0x04, 0x11
        /*000e*/ 	.short	(.L_21 - .L_20)
	.align		4
.L_20:
        /*0010*/ 	.word	index@($__internal_2_$__cuda_sm10x_tcgen05_guardrail_trap_unallocated_columns_being_dealloced)
        /*0014*/ 	.word	0x00000000


	//----- nvinfo : EIATTR_FRAME_SIZE
	.align		4
.L_21:
        /*0018*/ 	.byte	0x04, 0x11
        /*001a*/ 	.short	(.L_23 - .L_22)
	.align		4
.L_22:
        /*001c*/ 	.word	index@($__internal_1_$__cuda_sm10x_tcgen05_guardrail_trap_phase_invalid_during_alloc)
        /*0020*/ 	.word	0x00000000


	//----- nvinfo : EIATTR_FRAME_SIZE
	.align		4
.L_23:
        /*0024*/ 	.byte	0x04, 0x11
        /*0026*/ 	.short	(.L_25 - .L_24)
	.align		4
.L_24:
        /*0028*/ 	.word	index@($__internal_0_$__cuda_sm10x_tcgen05_guardrail_trap_col_being_dealloced_not_returned_by_alloc)
        /*002c*/ 	.word	0x00000000


	//----- nvinfo : EIATTR_FRAME_SIZE
	.align		4
.L_25:
        /*0030*/ 	.byte	0x04, 0x11
        /*0032*/ 	.short	(.L_27 - .L_26)
	.align		4
.L_26:
        /*0034*/ 	.word	index@(_ZN7cutlass13device_kernelINS_4gemm6kernel13GemmUniversalIN4cute5tupleIJiiiiEEENS1_10collective13CollectiveMmaINS1_35MainloopSm100TmaUmmaWarpSpecializedILi5ELi2ELi4ENS5_IJNS4_1CILi1EEESB_SB_EEEEENS5_IJNSA_ILi64EEESE_NSA_ILi32EEEEEENS_10tfloat32_tENS5_IJlSB_lEEESH_SI_NS4_8TiledMMAINS4_8MMA_AtomIJNS4_17SM100_MMA_TF32_SSISH_SH_fLi64ELi64ELNS4_4UMMA5MajorE0ELSN_0ELNSM_7ScaleInE0ELSO_0EEEEEENS4_6LayoutISC_NS5_IJNSA_ILi0EEESS_SS_EEEEENS5_IJNS4_10UnderscoreESV_SV_EEEEENS4_13SM90_TMA_LOADENS4_14ComposedLayoutINS4_7SwizzleILi3ELi4ELi3EEENS4_18smem_ptr_flag_bitsILi32EEENSR_INS5_IJNSA_ILi8EEESF_EEENS5_IJSF_SB_EEEEEEEvNS4_8identityESY_S18_vS19_EENS_8epilogue10collective18CollectiveEpilogueINS1B_23Sm100TmaWarpSpecializedILi3ELi2ELi16ELb1ELb0EEEJSG_NS5_IJNSR_ISE_SB_EENSR_ISF_SB_EEEEESH_SI_SH_SI_NS1B_6fusion15FusionCallbacksIS1F_NS1J_17LinearCombinationISH_fSH_fLNS_15FloatRoundStyleE2EEESG_S1I_JEEENS4_5SM1004TMEM4LOAD26SM100_TMEM_LOAD_16dp128b8xESY_S18_NS4_17SM75_U32x4_LDSM_NENS4_14SM90_TMA_STOREES18_NS4_17SM90_U32x4_STSM_NENS4_39AutoVectorizingCopyWithAssumedAlignmentILi128EEEEEEvvEEEEvNT_6ParamsE)
        /*0038*/ 	.word	0x00000000


	//----- nvinfo : EIATTR_MIN_STACK_SIZE
	.align		4
.L_27:
        /*003c*/ 	.byte	0x04, 0x12
        /*003e*/ 	.short	(.L_29 - .L_28)
	.align		4
.L_28:
        /*0040*/ 	.word	index@(_ZN7cutlass13device_kernelINS_4gemm6kernel13GemmUniversalIN4cute5tupleIJiiiiEEENS1_10collective13CollectiveMmaINS1_35MainloopSm100TmaUmmaWarpSpecializedILi5ELi2ELi4ENS5_IJNS4_1CILi1EEESB_SB_EEEEENS5_IJNSA_ILi64EEESE_NSA_ILi32EEEEEENS_10tfloat32_tENS5_IJlSB_lEEESH_SI_NS4_8TiledMMAINS4_8MMA_AtomIJNS4_17SM100_MMA_TF32_SSISH_SH_fLi64ELi64ELNS4_4UMMA5MajorE0ELSN_0ELNSM_7ScaleInE0ELSO_0EEEEEENS4_6LayoutISC_NS5_IJNSA_ILi0EEESS_SS_EEEEENS5_IJNS4_10UnderscoreESV_SV_EEEEENS4_13SM90_TMA_LOADENS4_14ComposedLayoutINS4_7SwizzleILi3ELi4ELi3EEENS4_18smem_ptr_flag_bitsILi32EEENSR_INS5_IJNSA_ILi8EEESF_EEENS5_IJSF_SB_EEEEEEEvNS4_8identityESY_S18_vS19_EENS_8epilogue10collective18CollectiveEpilogueINS1B_23Sm100TmaWarpSpecializedILi3ELi2ELi16ELb1ELb0EEEJSG_NS5_IJNSR_ISE_SB_EENSR_ISF_SB_EEEEESH_SI_SH_SI_NS1B_6fusion15FusionCallbacksIS1F_NS1J_17LinearCombinationISH_fSH_fLNS_15FloatRoundStyleE2EEESG_S1I_JEEENS4_5SM1004TMEM4LOAD26SM100_TMEM_LOAD_16dp128b8xESY_S18_NS4_17SM75_U32x4_LDSM_NENS4_14SM90_TMA_STOREES18_NS4_17SM90_U32x4_STSM_NENS4_39AutoVectorizingCopyWithAssumedAlignmentILi128EEEEEEvvEEEEvNT_6ParamsE)
        /*0044*/ 	.word	0x00000000
.L_29:


//--------------------- .nv.compat                --------------------------
	.section	.nv.compat,"",@"SHT_CUDA_COMPAT_INFO"
	.align	4
        /*0000*/ 	.byte	0x02, 0x09, 0x01, 0x00, 0x02, 0x02, 0x02, 0x00, 0x02, 0x05, 0x05, 0x00, 0x03, 0x07, 0x01, 0x01
        /*0010*/ 	.byte	0x02, 0x03, 0x01, 0x00, 0x02, 0x06, 0x01, 0x00, 0x04, 0x0b, 0x08, 0x00, 0x09, 0x00, 0x00, 0x00
        /*0020*/ 	.byte	0x00, 0x00, 0x00, 0x00


//--------------------- .nv.info._ZN7cutlass13device_kernelINS_4gemm6kernel13GemmUniversalIN4cute5tupleIJiiiiEEENS1_10collective13CollectiveMmaINS1_35MainloopSm100TmaUmmaWarpSpecializedILi5ELi2ELi4ENS5_IJNS4_1CILi1EEESB_SB_EEEEENS5_IJNSA_ILi64EEESE_NSA_ILi32EEEEEENS_10tfloat32_tENS5_IJlSB_lEEESH_SI_NS4_8TiledMMAINS4_8MMA_AtomIJNS4_17SM100_MMA_TF32_SSISH_SH_fLi64ELi64ELNS4_4UMMA5MajorE0ELSN_0ELNSM_7ScaleInE0ELSO_0EEEEEENS4_6LayoutISC_NS5_IJNSA_ILi0EEESS_SS_EEEEENS5_IJNS4_10UnderscoreESV_SV_EEEEENS4_13SM90_TMA_LOADENS4_14ComposedLayoutINS4_7SwizzleILi3ELi4ELi3EEENS4_18smem_ptr_flag_bitsILi32EEENSR_INS5_IJNSA_ILi8EEESF_EEENS5_IJSF_SB_EEEEEEEvNS4_8identityESY_S18_vS19_EENS_8epilogue10collective18CollectiveEpilogueINS1B_23Sm100TmaWarpSpecializedILi3ELi2ELi16ELb1ELb0EEEJSG_NS5_IJNSR_ISE_SB_EENSR_ISF_SB_EEEEESH_SI_SH_SI_NS1B_6fusion15FusionCallbacksIS1F_NS1J_17LinearCombinationISH_fSH_fLNS_15FloatRoundStyleE2EEESG_S1I_JEEENS4_5SM1004TMEM4LOAD26SM100_TMEM_LOAD_16dp128b8xESY_S18_NS4_17SM75_U32x4_LDSM_NENS4_14SM90_TMA_STOREES18_NS4_17SM90_U32x4_STSM_NENS4_39AutoVectorizingCopyWithAssumedAlignmentILi128EEEEEEvvEEEEvNT_6ParamsE --------------------------
	.section	.nv.info._ZN7cutlass13device_kernelINS_4gemm6kernel13GemmUniversalIN4cute5tupleIJiiiiEEENS1_10collective13CollectiveMmaINS1_35MainloopSm100TmaUmmaWarpSpecializedILi5ELi2ELi4ENS5_IJNS4_1CILi1EEESB_SB_EEEEENS5_IJNSA_ILi64EEESE_NSA_ILi32EEEEEENS_10tfloat32_tENS5_IJlSB_lEEESH_SI_NS4_8TiledMMAINS4_8MMA_AtomIJNS4_17SM100_MMA_TF32_SSISH_SH_fLi64ELi64ELNS4_4UMMA5MajorE0ELSN_0ELNSM_7ScaleInE0ELSO_0EEEEEENS4_6LayoutISC_NS5_IJNSA_ILi0EEESS_SS_EEEEENS5_IJNS4_10UnderscoreESV_SV_EEEEENS4_13SM90_TMA_LOADENS4_14ComposedLayoutINS4_7SwizzleILi3ELi4ELi3EEENS4_18smem_ptr_flag_bitsILi32EEENSR_INS5_IJNSA_ILi8EEESF_EEENS5_IJSF_SB_EEEEEEEvNS4_8identityESY_S18_vS19_EENS_8epilogue10collective18CollectiveEpilogueINS1B_23Sm100TmaWarpSpecializedILi3ELi2ELi16ELb1ELb0EEEJSG_NS5_IJNSR_ISE_SB_EENSR_ISF_SB_EEEEESH_SI_SH_SI_NS1B_6fusion15FusionCallbacksIS1F_NS1J_17LinearCombinationISH_fSH_fLNS_15FloatRoundStyleE2EEESG_S1I_JEEENS4_5SM1004TMEM4LOAD26SM100_TMEM_LOAD_16dp128b8xESY_S18_NS4_17SM75_U32x4_LDSM_NENS4_14SM90_TMA_STOREES18_NS4_17SM90_U32x4_STSM_NENS4_39AutoVectorizingCopyWithAssumedAlignmentILi128EEEEEEvvEEEEvNT_6ParamsE,"",@"SHT_CUDA_INFO"
	.sectionflags	@""
	.align	4


	//----- nvinfo : EIATTR_CUDA_API_VERSION
	.align		4
        /*0000*/ 	.byte	0x04, 0x37
        /*0002*/ 	.short	(.L_31 - .L_30)
.L_30:
        /*0004*/ 	.word	0x00000082


	//----- nvinfo : EIATTR_KPARAM_INFO
	.align		4
.L_31:
        /*0008*/ 	.byte	0x04, 0x17
        /*000a*/ 	.short	(.L_33 - .L_32)
.L_32:
        /*000c*/ 	.word	0x00000000
        /*0010*/ 	.short	0x0000
        /*0012*/ 	.short	0x0000
        /*0014*/ 	.byte	0x00, 0xf0, 0x01, 0x20


	//----- nvinfo : EIATTR_AT_ENTRY_FRAGMENTS
	.align		4
.L_33:
        /*0018*/ 	.byte	0x04, 0x4f
        /*001a*/ 	.short	(.L_35 - .L_34)


	//   ....[0]....
.L_34:
        /*001c*/ 	.word	0x00000006


	//----- nvinfo : EIATTR_RESERVED_SMEM_USED
	.align		4
.L_35:
        /*0020*/ 	.byte	0x01, 0x41
	.zero		2


	//----- nvinfo : EIATTR_SPARSE_MMA_MASK
	.align		4
        /*0024*/ 	.byte	0x03, 0x50
        /*0026*/ 	.short	0x0000


	//----- nvinfo : EIATTR_TCGEN05_1CTA_USED
	.align		4
        /*0028*/ 	.byte	0x01, 0x51
	.zero		2


	//----- nvinfo : EIATTR_MAXREG_COUNT
	.align		4
        /*002c*/ 	.byte	0x03, 0x1b
        /*002e*/ 	.short	0x00ff


	//----- nvinfo : EIATTR_NUM_BARRIERS
	.align		4
        /*0030*/ 	.byte	0x02, 0x4c
        /*0032*/ 	.byte	0x07
	.zero		1


	//----- nvinfo : EIATTR_EXTERNS
	.align		4
        /*0034*/ 	.byte	0x04, 0x0f
        /*0036*/ 	.short	(.L_37 - .L_36)


	//   ....[0]....
	.align		4
.L_36:
        /*0038*/ 	.word	index@(__assertfail)


	//----- nvinfo : EIATTR_MERCURY_ISA_VERSION
	.align		4
.L_37:
        /*003c*/ 	.byte	0x03, 0x5f
        /*003e*/ 	.short	0x0101


	//----- nvinfo : EIATTR_INT_WARP_WIDE_INSTR_OFFSETS
	.align		4
        /*0040*/ 	.byte	0x04, 0x31
        /*0042*/ 	.short	(.L_39 - .L_38)


	//   ....[0]....
.L_38:
        /*0044*/ 	.word	0x00001dd0


	//   ....[1]....
        /*0048*/ 	.word	0x00003910


	//   ....[2]....
        /*004c*/ 	.word	0x00003930


	//   ....[3]....
        /*0050*/ 	.word	0x00003960


	//   ....[4]....
        /*0054*/ 	.word	0x00004270


	//   ....[5]....
        /*0058*/ 	.word	0x00004290


	//   ....[6]....
        /*005c*/ 	.word	0x00004560


	//   ....[7]....
        /*0060*/ 	.word	0x00004690


	//----- nvinfo : EIATTR_COOP_GROUP_MASK_REGIDS
	.align		4
.L_39:
        /*0064*/ 	.byte	0x04, 0x29
        /*0066*/ 	.short	(.L_41 - .L_40)


	//   ....[0]....
.L_40:
        /*0068*/ 	.word	0xffffffff


	//   ....[1]....
        /*006c*/ 	.word	0xffffffff


	//   ....[2]....
        /*0070*/ 	.word	0xffffffff


	//   ....[3]....
        /*0074*/ 	.word	0xffffffff


	//   ....[4]....
        /*0078*/ 	.word	0xffffffff


	//   ....[5]....
        /*007c*/ 	.word	0xffffffff


	//   ....[6]....
        /*0080*/ 	.word	0xffffffff


	//   ....[7]....
        /*0084*/ 	.word	0xffffffff


	//   ....[8]....
        /*0088*/ 	.word	0xffffffff


	//   ....[9]....
        /*008c*/ 	.word	0xffffffff


	//   ....[10]....
        /*0090*/ 	.word	0xffffffff


	//   ....[11]....
        /*0094*/ 	.word	0xffffffff


	//   ....[12]....
        /*0098*/ 	.word	0xffffffff


	//----- nvinfo : EIATTR_COOP_GROUP_INSTR_OFFSETS
	.align		4
.L_41:
        /*009c*/ 	.byte	0x04, 0x28
        /*009e*/ 	.short	(.L_43 - .L_42)


	//   ....[0]....
.L_42:
        /*00a0*/ 	.word	0x00000090


	//   ....[1]....
        /*00a4*/ 	.word	0x000004d0


	//   ....[2]....
        /*00a8*/ 	.word	0x00000660


	//   ....[3]....
        /*00ac*/ 	.word	0x000007e0


	//   ....[4]....
        /*00b0*/ 	.word	0x000008e0


	//   ....[5]....
        /*00b4*/ 	.word	0x00000a50


	//   ....[6]....
        /*00b8*/ 	.word	0x00000bf0


	//   ....[7]....
        /*00bc*/ 	.word	0x00001cb0


	//   ....[8]....
        /*00c0*/ 	.word	0x00002b20


	//   ....[9]....
        /*00c4*/ 	.word	0x00002d30


	//   ....[10]....
        /*00c8*/ 	.word	0x00002d60


	//   ....[11]....
        /*00cc*/ 	.word	0x000037f0


	//   ....[12]....
        /*00d0*/ 	.word	0x00003a20


	//----- nvinfo : EIATTR_VRC_CTA_INIT_COUNT
	.align		4
.L_43:
        /*00d4*/ 	.byte	0x02, 0x4a
        /*00d6*/ 	.byte	0x80
	.zero		1


	//----- nvinfo : EIATTR_SYSCALL_OFFSETS
	.align		4
        /*00d8*/ 	.byte	0x04, 0x46
        /*00da*/ 	.short	(.L_45 - .L_44)


	//   ....[0]....
.L_44:
        /*00dc*/ 	.word	0x00005280


	//   ....[1]....
        /*00e0*/ 	.word	0x00005370


	//   ....[2]....
        /*00e4*/ 	.word	0x00005c30


	//   ....[3]....
        /*00e8*/ 	.word	0x00006680


	//----- nvinfo : EIATTR_MBARRIER_INSTR_OFFSETS
	.align		4
.L_45:
        /*00ec*/ 	.byte	0x04, 0x39
        /*00ee*/ 	.short	(.L_47 - .L_46)


	//   ....[0]....
.L_46:
        /*00f0*/ 	.word	0x000005b0
        /*00f4*/ 	.word	0x000000ff
        /*00f8*/ 	.word	0x00000000
        /*00fc*/ 	.short	0x0100
        /*00fe*/ 	.byte	0x05
	.zero		1


	//   ....[1]....
        /*0100*/ 	.word	0x000005c0
        /*0104*/ 	.word	0x000000ff
        /*0108*/ 	.word	0x00000028
        /*010c*/ 	.short	0x0100
        /*010e*/ 	.byte	0x05
	.zero		1


	//   ....[2]....
        /*0110*/ 	.word	0x000005d0
        /*0114*/ 	.word	0x000000ff
        /*0118*/ 	.word	0x00000008
        /*011c*/ 	.short	0x0100
        /*011e*/ 	.byte	0x05
	.zero		1


	//   ....[3]....
        /*0120*/ 	.word	0x000005e0
        /*0124*/ 	.word	0x000000ff
        /*0128*/ 	.word	0x00000030
        /*012c*/ 	.short	0x0100
        /*012e*/ 	.byte	0x05
	.zero		1


	//   ....[4]....
        /*0130*/ 	.word	0x000005f0
        /*0134*/ 	.word	0x000000ff
        /*0138*/ 	.word	0x00000010
        /*013c*/ 	.short	0x0100
        /*013e*/ 	.byte	0x05
	.zero		1


	//   ....[5]....
        /*0140*/ 	.word	0x00000600
        /*0144*/ 	.word	0x000000ff
        /*0148*/ 	.word	0x00000038
        /*014c*/ 	.short	0x0100
        /*014e*/ 	.byte	0x05
	.zero		1


	//   ....[6]....
        /*0150*/ 	.word	0x00000610
        /*0154*/ 	.word	0x000000ff
        /*0158*/ 	.word	0x00000018
        /*015c*/ 	.short	0x0100
        /*015e*/ 	.byte	0x05
	.zero		1


	//   ....[7]....
        /*0160*/ 	.word	0x00000620
        /*0164*/ 	.word	0x000000ff
        /*0168*/ 	.word	0x00000040
        /*016c*/ 	.short	0x0100
        /*016e*/ 	.byte	0x05
	.zero		1


	//   ....[8]....
        /*0170*/ 	.word	0x00000630
        /*0174*/ 	.word	0x000000ff
        /*0178*/ 	.word	0x00000020
        /*017c*/ 	.short	0x0100
        /*017e*/ 	.byte	0x05
	.zero		1


	//   ....[9]....
        /*0180*/ 	.word	0x00000640
        /*0184*/ 	.word	0x000000ff
        /*0188*/ 	.word	0x00000048
        /*018c*/ 	.short	0x0100
        /*018e*/ 	.byte	0x05
	.zero		1


	//   ....[10]....
        /*0190*/ 	.word	0x00000770
        /*0194*/ 	.word	0x000000ff
        /*0198*/ 	.word	0x00000050
        /*019c*/ 	.short	0x0100
        /*019e*/ 	.byte	0x07
	.zero		1


	//   ....[11]....
        /*01a0*/ 	.word	0x00000780
        /*01a4*/ 	.word	0x000000ff
        /*01a8*/ 	.word	0x00000068
        /*01ac*/ 	.short	0x0100
        /*01ae*/ 	.byte	0x07
	.zero		1


	//   ....[12]....
        /*01b0*/ 	.word	0x00000790
        /*01b4*/ 	.word	0x000000ff
        /*01b8*/ 	.word	0x00000058
        /*01bc*/ 	.short	0x0100
        /*01be*/ 	.byte	0x07
	.zero		1


	//   ....[13]....
        /*01c0*/ 	.word	0x000007a0
        /*01c4*/ 	.word	0x000000ff
        /*01c8*/ 	.word	0x00000070
        /*01cc*/ 	.short	0x0100
        /*01ce*/ 	.byte	0x07
	.zero		1


	//   ....[14]....
        /*01d0*/ 	.word	0x000007b0
        /*01d4*/ 	.word	0x000000ff
        /*01d8*/ 	.word	0x00000060
        /*01dc*/ 	.short	0x0100
        /*01de*/ 	.byte	0x07
	.zero		1


	//   ....[15]....
        /*01e0*/ 	.word	0x000007c0
        /*01e4*/ 	.word	0x000000ff
        /*01e8*/ 	.word	0x00000078
        /*01ec*/ 	.short	0x0100
        /*01ee*/ 	.byte	0x07
	.zero		1


	//   ....[16]....
        /*01f0*/ 	.word	0x000008b0
        /*01f4*/ 	.word	0x000000ff
        /*01f8*/ 	.word	0x00000080
        /*01fc*/ 	.short	0x0100
        /*01fe*/ 	.byte	0x05
	.zero		1


	//   ....[17]....
        /*0200*/ 	.word	0x000008c0
        /*0204*/ 	.word	0x000000ff
        /*0208*/ 	.word	0x00000088
        /*020c*/ 	.short	0x0100
        /*020e*/ 	.byte	0x05
	.zero		1


	//   ....[18]....
        /*0210*/ 	.word	0x00000a00
        /*0214*/ 	.word	0x000000ff
        /*0218*/ 	.word	0x00000090
        /*021c*/ 	.short	0x0100
        /*021e*/ 	.byte	0x05
	.zero		1


	//   ....[19]....
        /*0220*/ 	.word	0x00000a10
        /*0224*/ 	.word	0x000000ff
        /*0228*/ 	.word	0x000000a0
        /*022c*/ 	.short	0x0100
        /*022e*/ 	.byte	0x05
	.zero		1


	//   ....[20]....
        /*0230*/ 	.word	0x00000a20
        /*0234*/ 	.word	0x000000ff
        /*0238*/ 	.word	0x00000098
        /*023c*/ 	.short	0x0100
        /*023e*/ 	.byte	0x05
	.zero		1


	//   ....[21]....
        /*0240*/ 	.word	0x00000a30
        /*0244*/ 	.word	0x000000ff
        /*0248*/ 	.word	0x000000a8
        /*024c*/ 	.short	0x0100
        /*024e*/ 	.byte	0x05
	.zero		1


	//   ....[22]....
        /*0250*/ 	.word	0x00000b60
        /*0254*/ 	.word	0x000000ff
        /*0258*/ 	.word	0x000000b0
        /*025c*/ 	.short	0x0100
        /*025e*/ 	.byte	0x07
	.zero		1


	//   ....[23]....
        /*0260*/ 	.word	0x00000b70
        /*0264*/ 	.word	0x000000ff
        /*0268*/ 	.word	0x000000d0
        /*026c*/ 	.short	0x0100
        /*026e*/ 	.byte	0x07
	.zero		1


	//   ....[24]....
        /*0270*/ 	.word	0x00000b80
        /*0274*/ 	.word	0x000000ff
        /*0278*/ 	.word	0x000000b8
        /*027c*/ 	.short	0x0100
        /*027e*/ 	.byte	0x07
	.zero		1


	//   ....[25]....
        /*0280*/ 	.word	0x00000b90
        /*0284*/ 	.word	0x000000ff
        /*0288*/ 	.word	0x000000d8
        /*028c*/ 	.short	0x0100
        /*028e*/ 	.byte	0x07
	.zero		1


	//   ....[26]....
        /*0290*/ 	.word	0x00000ba0
        /*0294*/ 	.word	0x000000ff
        /*0298*/ 	.word	0x000000c0
        /*029c*/ 	.short	0x0100
        /*029e*/ 	.byte	0x07
	.zero		1


	//   ....[27]....
        /*02a0*/ 	.word	0x00000bb0
        /*02a4*/ 	.word	0x000000ff
        /*02a8*/ 	.word	0x000000e0
        /*02ac*/ 	.short	0x0100
        /*02ae*/ 	.byte	0x07
	.zero		1


	//   ....[28]....
        /*02b0*/ 	.word	0x00000bc0
        /*02b4*/ 	.word	0x000000ff
        /*02b8*/ 	.word	0x000000c8
        /*02bc*/ 	.short	0x0100
        /*02be*/ 	.byte	0x07
	.zero		1


	//   ....[29]....
        /*02c0*/ 	.word	0x00000bd0
        /*02c4*/ 	.word	0x000000ff
        /*02c8*/ 	.word	0x000000e8
        /*02cc*/ 	.short	0x0100
        /*02ce*/ 	.byte	0x07
	.zero		1


	//   ....[30]....
        /*02d0*/ 	.word	0x00000cc0
        /*02d4*/ 	.word	0x000000ff
        /*02d8*/ 	.word	0x000000f0
        /*02dc*/ 	.short	0x0100
        /*02de*/ 	.byte	0x05
	.zero		1


	//   ....[31]....
        /*02e0*/ 	.word	0x00000cd0
        /*02e4*/ 	.word	0x000000ff
        /*02e8*/ 	.word	0x00000100
        /*02ec*/ 	.short	0x0100
        /*02ee*/ 	.byte	0x05
	.zero		1


	//   ....[32]....
        /*02f0*/ 	.word	0x00000ce0
        /*02f4*/ 	.word	0x000000ff
        /*02f8*/ 	.word	0x000000f8
        /*02fc*/ 	.short	0x0100
        /*02fe*/ 	.byte	0x05
	.zero		1


	//   ....[33]....
        /*0300*/ 	.word	0x00000cf0
        /*0304*/ 	.word	0x000000ff
        /*0308*/ 	.word	0x00000108
        /*030c*/ 	.short	0x0100
        /*030e*/ 	.byte	0x05
	.zero		1


	//   ....[34]....
        /*0310*/ 	.word	0x000015d0
        /*0314*/ 	.word	0x00000003
        /*0318*/ 	.word	0x00000100
        /*031c*/ 	.short	0x010a
        /*031e*/ 	.byte	0xff
	.zero		1


	//   ....[35]....
        /*0320*/ 	.word	0x00001600
        /*0324*/ 	.word	0x00000003
        /*0328*/ 	.word	0x000000f0
        /*032c*/ 	.short	0x0101
        /*032e*/ 	.byte	0xff
	.zero		1


	//   ....[36]....
        /*0330*/ 	.word	0x000016d0
        /*0334*/ 	.word	0x000000ff
        /*0338*/ 	.word	0x00000028
        /*033c*/ 	.short	0x010a
        /*033e*/ 	.byte	0x08
	.zero		1


	//   ....[37]....
        /*0340*/ 	.word	0x00001770
        /*0344*/ 	.word	0x000000ff
        /*0348*/ 	.word	0x00000028
        /*034c*/ 	.short	0x010a
        /*034e*/ 	.byte	0x21
	.zero		1


	//   ....[38]....
        /*0350*/ 	.word	0x000018d0
        /*0354*/ 	.word	0x000000ff
        /*0358*/ 	.word	0x00000028
        /*035c*/ 	.short	0x010a
        /*035e*/ 	.byte	0x08
	.zero		1


	//   ....[39]....
        /*0360*/ 	.word	0x000019c0
        /*0364*/ 	.word	0x000000ff
        /*0368*/ 	.word	0x00000088
        /*036c*/ 	.short	0x0101
        /*036e*/ 	.byte	0x04
	.zero		1


	//   ....[40]....
        /*0370*/ 	.word	0x000019e0
        /*0374*/ 	.word	0x000000ff
        /*0378*/ 	.word	0x00000028
        /*037c*/ 	.short	0x010a
        /*037e*/ 	.byte	0x08
	.zero		1


	//   ....[41]....
        /*0380*/ 	.word	0x00001a60
        /*0384*/ 	.word	0x000000ff
        /*0388*/ 	.word	0x00000028
        /*038c*/ 	.short	0x010a
        /*038e*/ 	.byte	0x11
	.zero		1


	//   ....[42]....
        /*0390*/ 	.word	0x00001bc0
        /*0394*/ 	.word	0x000000ff
        /*0398*/ 	.word	0x00000028
        /*039c*/ 	.short	0x010a
        /*039e*/ 	.byte	0x08
	.zero		1


	//   ....[43]....
        /*03a0*/ 	.word	0x00001ce0
        /*03a4*/ 	.word	0x00000002
        /*03a8*/ 	.word	0x00000090
        /*03ac*/ 	.short	0x010a
        /*03ae*/ 	.byte	0xff
	.zero		1


	//   ....[44]....
        /*03b0*/ 	.word	0x00001da0
        /*03b4*/ 	.word	0x00000002
        /*03b8*/ 	.word	0x00000000
        /*03bc*/ 	.short	0x0101
        /*03be*/ 	.byte	0xff
	.zero		1


	//   ....[45]....
        /*03c0*/ 	.word	0x00002300
        /*03c4*/ 	.word	0x000000ff
        /*03c8*/ 	.word	0x00000000
        /*03cc*/ 	.short	0x010a
        /*03ce*/ 	.byte	0x05
	.zero		1


	//   ....[46]....
        /*03d0*/ 	.word	0x00002390
        /*03d4*/ 	.word	0x000000ff
        /*03d8*/ 	.word	0x00000000
        /*03dc*/ 	.short	0x010a
        /*03de*/ 	.byte	0x05
	.zero		1


	//   ....[47]....
        /*03e0*/ 	.word	0x00002420
        /*03e4*/ 	.word	0x000000ff
        /*03e8*/ 	.word	0x00000000
        /*03ec*/ 	.short	0x010a
        /*03ee*/ 	.byte	0x05
	.zero		1


	//   ....[48]....
        /*03f0*/ 	.word	0x000024b0
        /*03f4*/ 	.word	0x000000ff
        /*03f8*/ 	.word	0x00000000
        /*03fc*/ 	.short	0x010a
        /*03fe*/ 	.byte	0x05
	.zero		1


	//   ....[49]....
        /*0400*/ 	.word	0x00002550
        /*0404*/ 	.word	0x00000000
        /*0408*/ 	.word	0x00000000
        /*040c*/ 	.short	0x010a
        /*040e*/ 	.byte	0xff
	.zero		1


	//   ....[50]....
        /*0410*/ 	.word	0x00002670
        /*0414*/ 	.word	0x00000000
        /*0418*/ 	.word	0x000000f0
        /*041c*/ 	.short	0x010a
        /*041e*/ 	.byte	0xff
	.zero		1


	//   ....[51]....
        /*0420*/ 	.word	0x000026d0
        /*0424*/ 	.word	0x00000004
        /*0428*/ 	.word	0x00000000
        /*042c*/ 	.short	0x0101
        /*042e*/ 	.byte	0xff
	.zero		1


	//   ....[52]....
        /*0430*/ 	.word	0x000026f0
        /*0434*/ 	.word	0x000000ff
        /*0438*/ 	.word	0x000000a0
        /*043c*/ 	.short	0x010a
        /*043e*/ 	.byte	0x05
	.zero		1


	//   ....[53]....
        /*0440*/ 	.word	0x00002810
        /*0444*/ 	.word	0x00000000
        /*0448*/ 	.word	0x00000090
        /*044c*/ 	.short	0x010a
        /*044e*/ 	.byte	0xff
	.zero		1


	//   ....[54]....
        /*0450*/ 	.word	0x00002920
        /*0454*/ 	.word	0x00000000
        /*0458*/ 	.word	0x00000000
        /*045c*/ 	.short	0x0101
        /*045e*/ 	.byte	0xff
	.zero		1


	//   ....[55]....
        /*0460*/ 	.word	0x000029b0
        /*0464*/ 	.word	0x000000ff
        /*0468*/ 	.word	0x000000a0
        /*046c*/ 	.short	0x0106
        /*046e*/ 	.byte	0x05
	.zero		1


	//   ....[56]....
        /*0470*/ 	.word	0x000029d0
        /*0474*/ 	.word	0x000000ff
        /*0478*/ 	.word	0x000000a0
        /*047c*/ 	.short	0x010a
        /*047e*/ 	.byte	0x05
	.zero		1


	//   ....[57]....
        /*0480*/ 	.word	0x00002a60
        /*0484*/ 	.word	0x000000ff
        /*0488*/ 	.word	0x000000a0
        /*048c*/ 	.short	0x0106
        /*048e*/ 	.byte	0x04
	.zero		1


	//   ....[58]....
        /*0490*/ 	.word	0x00002aa0
        /*0494*/ 	.word	0x00000000
        /*0498*/ 	.word	0x000000a0
        /*049c*/ 	.short	0x010a
        /*049e*/ 	.byte	0xff
	.zero		1


	//   ....[59]....
        /*04a0*/ 	.word	0x00002fe0
        /*04a4*/ 	.word	0x00000000
        /*04a8*/ 	.word	0x00000090
        /*04ac*/ 	.short	0x010a
        /*04ae*/ 	.byte	0xff
	.zero		1


	//   ....[60]....
        /*04b0*/ 	.word	0x000030e0
        /*04b4*/ 	.word	0x00000003
        /*04b8*/ 	.word	0x00000000
        /*04bc*/ 	.short	0x0101
        /*04be*/ 	.byte	0xff
	.zero		1


	//   ....[61]....
        /*04c0*/ 	.word	0x000030f0
        /*04c4*/ 	.word	0x000000ff
        /*04c8*/ 	.word	0x00000000
        /*04cc*/ 	.short	0x010a
        /*04ce*/ 	.byte	0x06
	.zero		1


	//   ....[62]....
        /*04d0*/ 	.word	0x00003170
        /*04d4*/ 	.word	0x000000ff
        /*04d8*/ 	.word	0x000000d0
        /*04dc*/ 	.short	0x010a
        /*04de*/ 	.byte	0x07
	.zero		1


	//   ....[63]....
        /*04e0*/ 	.word	0x00003250
        /*04e4*/ 	.word	0x000000ff
        /*04e8*/ 	.word	0x00000000
        /*04ec*/ 	.short	0x010a
        /*04ee*/ 	.byte	0x06
	.zero		1


	//   ....[64]....
        /*04f0*/ 	.word	0x00003380
        /*04f4*/ 	.word	0x000000ff
        /*04f8*/ 	.word	0x00000000
        /*04fc*/ 	.short	0x010a
        /*04fe*/ 	.byte	0x1a
	.zero		1


	//   ....[65]....
        /*0500*/ 	.word	0x00003620
        /*0504*/ 	.word	0x000000ff
        /*0508*/ 	.word	0x00000000
        /*050c*/ 	.short	0x010a
        /*050e*/ 	.byte	0x06
	.zero		1


	//   ....[66]....
        /*0510*/ 	.word	0x000036b0
        /*0514*/ 	.word	0x000000ff
        /*0518*/ 	.word	0x00000000
        /*051c*/ 	.short	0x010a
        /*051e*/ 	.byte	0x06
	.zero		1


	//   ....[67]....
        /*0520*/ 	.word	0x00003740
        /*0524*/ 	.word	0x000000ff
        /*0528*/ 	.word	0x00000000
        /*052c*/ 	.short	0x010a
        /*052e*/ 	.byte	0x06
	.zero		1


	//   ....[68]....
        /*0530*/ 	.word	0x000037d0
        /*0534*/ 	.word	0x000000ff
        /*0538*/ 	.word	0x00000000
        /*053c*/ 	.short	0x010a
        /*053e*/ 	.byte	0x07
	.zero		1


	//   ....[69]....
        /*0540*/ 	.word	0x00003c10
        /*0544*/ 	.word	0x00000000
        /*0548*/ 	.word	0x00000090
        /*054c*/ 	.short	0x010a
        /*054e*/ 	.byte	0xff
	.zero		1


	//   ....[70]....
        /*0550*/ 	.word	0x00003cd0
        /*0554*/ 	.word	0x00000000
        /*0558*/ 	.word	0x00000000
        /*055c*/ 	.short	0x0101
        /*055e*/ 	.byte	0xff
	.zero		1


	//   ....[71]....
        /*0560*/ 	.word	0x00003ff0
        /*0564*/ 	.word	0x000000ff
        /*0568*/ 	.word	0x00000088
        /*056c*/ 	.short	0x010a
        /*056e*/ 	.byte	0x07
	.zero		1


	//   ....[72]....
        /*0570*/ 	.word	0x00004210
        /*0574*/ 	.word	0x000000ff
        /*0578*/ 	.word	0x00000068
        /*057c*/ 	.short	0x010a
        /*057e*/ 	.byte	0x0f
	.zero		1


	//   ....[73]....
        /*0580*/ 	.word	0x00004420
        /*0584*/ 	.word	0x000000ff
        /*0588*/ 	.word	0x00000050
        /*058c*/ 	.short	0x010b
        /*058e*/ 	.byte	0x0f
	.zero		1


	//   ....[74]....
        /*0590*/ 	.word	0x000044a0
        /*0594*/ 	.word	0x000000ff
        /*0598*/ 	.word	0x00000000
        /*059c*/ 	.short	0x0101
        /*059e*/ 	.byte	0x10
	.zero		1


	//   ....[75]....
        /*05a0*/ 	.word	0x000044d0
        /*05a4*/ 	.word	0x000000ff
        /*05a8*/ 	.word	0x00000068
        /*05ac*/ 	.short	0x010a
        /*05ae*/ 	.byte	0x0d
	.zero		1


	//   ....[76]....
        /*05b0*/ 	.word	0x000046e0
        /*05b4*/ 	.word	0x000000ff
        /*05b8*/ 	.word	0x00000050
        /*05bc*/ 	.short	0x010b
        /*05be*/ 	.byte	0x0d
	.zero		1


	//   ....[77]....
        /*05c0*/ 	.word	0x00004750
        /*05c4*/ 	.word	0x000000ff
        /*05c8*/ 	.word	0x00000000
        /*05cc*/ 	.short	0x0101
        /*05ce*/ 	.byte	0x0f
	.zero		1


	//   ....[78]....
        /*05d0*/ 	.word	0x000047a0
        /*05d4*/ 	.word	0x000000ff
        /*05d8*/ 	.word	0x00000000
        /*05dc*/ 	.short	0x010a
        /*05de*/ 	.byte	0x04
	.zero		1


	//   ....[79]....
        /*05e0*/ 	.word	0x00004830
        /*05e4*/ 	.word	0x000000ff
        /*05e8*/ 	.word	0x00000000
        /*05ec*/ 	.short	0x010a
        /*05ee*/ 	.byte	0x04
	.zero		1


	//   ....[80]....
        /*05f0*/ 	.word	0x000048d0
        /*05f4*/ 	.word	0x00000000
        /*05f8*/ 	.word	0x00000000
        /*05fc*/ 	.short	0x010a
        /*05fe*/ 	.byte	0xff
	.zero		1


	//   ....[81]....
        /*0600*/ 	.word	0x00004c50
        /*0604*/ 	.word	0x00000000
        /*0608*/ 	.word	0x00000090
        /*060c*/ 	.short	0x010a
        /*060e*/ 	.byte	0xff
	.zero		1


	//   ....[82]....
        /*0610*/ 	.word	0x00004d60
        /*0614*/ 	.word	0x00000000
        /*0618*/ 	.word	0x00000000
        /*061c*/ 	.short	0x0101
        /*061e*/ 	.byte	0xff
	.zero		1


	//   ....[83]....
        /*0620*/ 	.word	0x000057e0
        /*0624*/ 	.word	0x00000000
        /*0628*/ 	.word	0x00000050
        /*062c*/ 	.short	0x010a
        /*062e*/ 	.byte	0xff
	.zero		1


	//   ....[84]....
        /*0630*/ 	.word	0x00005850
        /*0634*/ 	.word	0x00000054
        /*0638*/ 	.word	0x000000b0
        /*063c*/ 	.short	0x010a
        /*063e*/ 	.byte	0xff
	.zero		1


	//   ....[85]....
        /*0640*/ 	.word	0x000058e0
        /*0644*/ 	.word	0x00000000
        /*0648*/ 	.word	0x00000050
        /*064c*/ 	.short	0x010a
        /*064e*/ 	.byte	0xff
	.zero		1


	//   ....[86]....
        /*0650*/ 	.word	0x00005b10
        /*0654*/ 	.word	0x00000054
        /*0658*/ 	.word	0x000000b0
        /*065c*/ 	.short	0x010a
        /*065e*/ 	.byte	0xff
	.zero		1


	//   ....[87]....
        /*0660*/ 	.word	0x000063a0
        /*0664*/ 	.word	0x00000000
        /*0668*/ 	.word	0x00000000
        /*066c*/ 	.short	0x0101
        /*066e*/ 	.byte	0xff
	.zero		1


	//   ....[88]....
        /*0670*/ 	.word	0x000063b0
        /*0674*/ 	.word	0x00000002
        /*0678*/ 	.word	0x00000050
        /*067c*/ 	.short	0x010a
        /*067e*/ 	.byte	0xff
	.zero		1


	//   ....[89]....
        /*0680*/ 	.word	0x00006480
        /*0684*/ 	.word	0x00000002
        /*0688*/ 	.word	0x00000050
        /*068c*/ 	.short	0x010a
        /*068e*/ 	.byte	0xff
	.zero		1


	//   ....[90]....
        /*0690*/ 	.word	0x00006810
        /*0694*/ 	.word	0x000000ff
        /*0698*/ 	.word	0x00000000
        /*069c*/ 	.short	0x0101
        /*069e*/ 	.byte	0x05
	.zero		1


	//   ....[91]....
        /*06a0*/ 	.word	0x00006e60
        /*06a4*/ 	.word	0x00000002
        /*06a8*/ 	.word	0x00000000
        /*06ac*/ 	.short	0x0101
        /*06ae*/ 	.byte	0xff
	.zero		1


	//   ....[92]....
        /*06b0*/ 	.word	0x000070d0
        /*06b4*/ 	.word	0x000000ff
        /*06b8*/ 	.word	0x00000000
        /*06bc*/ 	.short	0x0101
        /*06be*/ 	.byte	0x04
	.zero		1


	//   ....[93]....
        /*06c0*/ 	.word	0x000070f0
        /*06c4*/ 	.word	0x00000003
        /*06c8*/ 	.word	0x00000100
        /*06cc*/ 	.short	0x010a
        /*06ce*/ 	.byte	0xff
	.zero		1


	//   ....[94]....
        /*06d0*/ 	.word	0x00007150
        /*06d4*/ 	.word	0x00000002
        /*06d8*/ 	.word	0x00000028
        /*06dc*/ 	.short	0x010a
        /*06de*/ 	.byte	0xff
	.zero		1


	//   ....[95]....
        /*06e0*/ 	.word	0x000071b0
        /*06e4*/ 	.word	0x00000002
        /*06e8*/ 	.word	0x00000028
        /*06ec*/ 	.short	0x010a
        /*06ee*/ 	.byte	0xff
	.zero		1


	//   ....[96]....
        /*06f0*/ 	.word	0x00007200
        /*06f4*/ 	.word	0x00000002
        /*06f8*/ 	.word	0x00000090
        /*06fc*/ 	.short	0x010a
        /*06fe*/ 	.byte	0xff
	.zero		1


	//   ....[97]....
        /*0700*/ 	.word	0x00007260
        /*0704*/ 	.word	0x00000000
        /*0708*/ 	.word	0x00000000
        /*070c*/ 	.short	0x010a
        /*070e*/ 	.byte	0xff
	.zero		1


	//   ....[98]....
        /*0710*/ 	.word	0x000072c0
        /*0714*/ 	.word	0x00000000
        /*0718*/ 	.word	0x00000000
        /*071c*/ 	.short	0x010a
        /*071e*/ 	.byte	0xff
	.zero		1


	//   ....[99]....
        /*0720*/ 	.word	0x00007320
        /*0724*/ 	.word	0x00000000
        /*0728*/ 	.word	0x00000000
        /*072c*/ 	.short	0x010a
        /*072e*/ 	.byte	0xff
	.zero		1


	//   ....[100]....
        /*0730*/ 	.word	0x00007380
        /*0734*/ 	.word	0x00000000
        /*0738*/ 	.word	0x00000000
        /*073c*/ 	.short	0x010a
        /*073e*/ 	.byte	0xff
	.zero		1


	//   ....[101]....
        /*0740*/ 	.word	0x000073d0
        /*0744*/ 	.word	0x00000000
        /*0748*/ 	.word	0x000000f0
        /*074c*/ 	.short	0x010a
        /*074e*/ 	.byte	0xff
	.zero		1


	//   ....[102]....
        /*0750*/ 	.word	0x00007430
        /*0754*/ 	.word	0x00000000
        /*0758*/ 	.word	0x000000a0
        /*075c*/ 	.short	0x010a
        /*075e*/ 	.byte	0xff
	.zero		1


	//   ....[103]....
        /*0760*/ 	.word	0x00007480
        /*0764*/ 	.word	0x00000000
        /*0768*/ 	.word	0x00000090
        /*076c*/ 	.short	0x010a
        /*076e*/ 	.byte	0xff
	.zero		1


	//   ....[104]....
        /*0770*/ 	.word	0x000074e0
        /*0774*/ 	.word	0x00000000
        /*0778*/ 	.word	0x000000a0
        /*077c*/ 	.short	0x010a
        /*077e*/ 	.byte	0xff
	.zero		1


	//   ....[105]....
        /*0780*/ 	.word	0x00007530
        /*0784*/ 	.word	0x00000000
        /*0788*/ 	.word	0x00000090
        /*078c*/ 	.short	0x010a
        /*078e*/ 	.byte	0xff
	.zero		1


	//   ....[106]....
        /*0790*/ 	.word	0x00007590
        /*0794*/ 	.word	0x00000003
        /*0798*/ 	.word	0x000000d0
        /*079c*/ 	.short	0x010a
        /*079e*/ 	.byte	0xff
	.zero		1


	//   ....[107]....
        /*07a0*/ 	.word	0x000075f0
        /*07a4*/ 	.word	0x00000000
        /*07a8*/ 	.word	0x00000000
        /*07ac*/ 	.short	0x010a
        /*07ae*/ 	.byte	0xff
	.zero		1


	//   ....[108]....
        /*07b0*/ 	.word	0x00007650
        /*07b4*/ 	.word	0x00000000
        /*07b8*/ 	.word	0x00000000
        /*07bc*/ 	.short	0x010a
        /*07be*/ 	.byte	0xff
	.zero		1


	//   ....[109]....
        /*07c0*/ 	.word	0x000076b0
        /*07c4*/ 	.word	0x00000000
        /*07c8*/ 	.word	0x00000000
        /*07cc*/ 	.short	0x010a
        /*07ce*/ 	.byte	0xff
	.zero		1


	//   ....[110]....
        /*07d0*/ 	.word	0x00007710
        /*07d4*/ 	.word	0x00000000
        /*07d8*/ 	.word	0x00000000
        /*07dc*/ 	.short	0x010a
        /*07de*/ 	.byte	0xff
	.zero		1


	//   ....[111]....
        /*07e0*/ 	.word	0x00007770
        /*07e4*/ 	.word	0x00000000
        /*07e8*/ 	.word	0x00000000
        /*07ec*/ 	.short	0x010a
        /*07ee*/ 	.byte	0xff
	.zero		1


	//   ....[112]....
        /*07f0*/ 	.word	0x000077c0
        /*07f4*/ 	.word	0x00000000
        /*07f8*/ 	.word	0x00000090
        /*07fc*/ 	.short	0x010a
        /*07fe*/ 	.byte	0xff
	.zero		1


	//   ....[113]....
        /*0800*/ 	.word	0x00007820
        /*0804*/ 	.word	0x00000000
        /*0808*/ 	.word	0x00000088
        /*080c*/ 	.short	0x010a
        /*080e*/ 	.byte	0xff
	.zero		1


	//   ....[114]....
        /*0810*/ 	.word	0x00007880
        /*0814*/ 	.word	0x00000000
        /*0818*/ 	.word	0x00000068
        /*081c*/ 	.short	0x010a
        /*081e*/ 	.byte	0xff
	.zero		1


	//   ....[115]....
        /*0820*/ 	.word	0x000078e0
        /*0824*/ 	.word	0x00000003
        /*0828*/ 	.word	0x00000068
        /*082c*/ 	.short	0x010a
        /*082e*/ 	.byte	0xff
	.zero		1


	//   ....[116]....
        /*0830*/ 	.word	0x00007940
        /*0834*/ 	.word	0x00000000
        /*0838*/ 	.word	0x00000000
        /*083c*/ 	.short	0x010a
        /*083e*/ 	.byte	0xff
	.zero		1


	//   ....[117]....
        /*0840*/ 	.word	0x000079a0
        /*0844*/ 	.word	0x00000000
        /*0848*/ 	.word	0x00000000
        /*084c*/ 	.short	0x010a
        /*084e*/ 	.byte	0xff
	.zero		1


	//   ....[118]....
        /*0850*/ 	.word	0x000079f0
        /*0854*/ 	.word	0x00000000
        /*0858*/ 	.word	0x00000090
        /*085c*/ 	.short	0x010a
        /*085e*/ 	.byte	0xff
	.zero		1


	//   ....[119]....
        /*0860*/ 	.word	0x00007a40
        /*0864*/ 	.word	0x00000000
        /*0868*/ 	.word	0x00000050
        /*086c*/ 	.short	0x010a
        /*086e*/ 	.byte	0xff
	.zero		1


	//   ....[120]....
        /*0870*/ 	.word	0x00007a90
        /*0874*/ 	.word	0x00000054
        /*0878*/ 	.word	0x000000b0
        /*087c*/ 	.short	0x010a
        /*087e*/ 	.byte	0xff
	.zero		1


	//   ....[121]....
        /*0880*/ 	.word	0x00007ae0
        /*0884*/ 	.word	0x00000002
        /*0888*/ 	.word	0x00000050
        /*088c*/ 	.short	0x010a
        /*088e*/ 	.byte	0xff
	.zero		1


	//----- nvinfo : EIATTR_NUM_MBARRIERS
	.align		4
.L_47:
        /*0890*/ 	.byte	0x03, 0x38
        /*0892*/ 	.short	0x0022


	//----- nvinfo : EIATTR_EXIT_INSTR_OFFSETS
	.align		4
        /*0894*/ 	.byte	0x04, 0x1c
        /*0896*/ 	.short	(.L_49 - .L_48)


	//   ....[0]....
.L_48:
        /*0898*/ 	.word	0x00002580


	//   ....[1]....
        /*089c*/ 	.word	0x00002a70


	//   ....[2]....
        /*08a0*/ 	.word	0x00002ad0


	//   ....[3]....
        /*08a4*/ 	.word	0x00003a30


	//   ....[4]....
        /*08a8*/ 	.word	0x00004900


	//   ....[5]....
        /*08ac*/ 	.word	0x00004940


	//   ....[6]....
        /*08b0*/ 	.word	0x00006fc0


	//   ....[7]....
        /*08b4*/ 	.word	0x00007040


	//   ....[8]....
        /*08b8*/ 	.word	0x00007070


	//   ....[9]....
        /*08bc*/ 	.word	0x000070e0


	//----- nvinfo : EIATTR_MAX_THREADS
	.align		4
.L_49:
        /*08c0*/ 	.byte	0x04, 0x05
        /*08c2*/ 	.short	(.L_51 - .L_50)
.L_50:
        /*08c4*/ 	.word	0x00000100
        /*08c8*/ 	.word	0x00000001
        /*08cc*/ 	.word	0x00000001


	//----- nvinfo : EIATTR_CRS_STACK_SIZE
	.align		4
.L_51:
        /*08d0*/ 	.byte	0x04, 0x1e
        /*08d2*/ 	.short	(.L_53 - .L_52)
.L_52:
        /*08d4*/ 	.word	0x00000000


	//----- nvinfo : EIATTR_CBANK_PARAM_SIZE
	.align		4
.L_53:
        /*08d8*/ 	.byte	0x03, 0x19
        /*08da*/ 	.short	0x0800


	//----- nvinfo : EIATTR_PARAM_CBANK
	.align		4
        /*08dc*/ 	.byte	0x04, 0x0a
        /*08de*/ 	.short	(.L_55 - .L_54)
	.align		4
.L_54:
        /*08e0*/ 	.word	index@(.nv.constant0._ZN7cutlass13device_kernelINS_4gemm6kernel13GemmUniversalIN4cute5tupleIJiiiiEEENS1_10collective13CollectiveMmaINS1_35MainloopSm100TmaUmmaWarpSpecializedILi5ELi2ELi4ENS5_IJNS4_1CILi1EEESB_SB_EEEEENS5_IJNSA_ILi64EEESE_NSA_ILi32EEEEEENS_10tfloat32_tENS5_IJlSB_lEEESH_SI_NS4_8TiledMMAINS4_8MMA_AtomIJNS4_17SM100_MMA_TF32_SSISH_SH_fLi64ELi64ELNS4_4UMMA5MajorE0ELSN_0ELNSM_7ScaleInE0ELSO_0EEEEEENS4_6LayoutISC_NS5_IJNSA_ILi0EEESS_SS_EEEEENS5_IJNS4_10UnderscoreESV_SV_EEEEENS4_13SM90_TMA_LOADENS4_14ComposedLayoutINS4_7SwizzleILi3ELi4ELi3EEENS4_18smem_ptr_flag_bitsILi32EEENSR_INS5_IJNSA_ILi8EEESF_EEENS5_IJSF_SB_EEEEEEEvNS4_8identityESY_S18_vS19_EENS_8epilogue10collective18CollectiveEpilogueINS1B_23Sm100TmaWarpSpecializedILi3ELi2ELi16ELb1ELb0EEEJSG_NS5_IJNSR_ISE_SB_EENSR_ISF_SB_EEEEESH_SI_SH_SI_NS1B_6fusion15FusionCallbacksIS1F_NS1J_17LinearCombinationISH_fSH_fLNS_15FloatRoundStyleE2EEESG_S1I_JEEENS4_5SM1004TMEM4LOAD26SM100_TMEM_LOAD_16dp128b8xESY_S18_NS4_17SM75_U32x4_LDSM_NENS4_14SM90_TMA_STOREES18_NS4_17SM90_U32x4_STSM_NENS4_39AutoVectorizingCopyWithAssumedAlignmentILi128EEEEEEvvEEEEvNT_6ParamsE)
        /*08e4*/ 	.short	0x0380
        /*08e6*/ 	.short	0x0800


	//----- nvinfo : EIATTR_SW_WAR
	.align		4
.L_55:
        /*08e8*/ 	.byte	0x04, 0x36
        /*08ea*/ 	.short	(.L_57 - .L_56)
.L_56:
        /*08ec*/ 	.word	0x00000008
.L_57:


//--------------------- .nv.callgraph             --------------------------
	.section	.nv.callgraph,"",@"SHT_CUDA_CALLGRAPH"
	.align	4
	.sectionentsize	8
	.align		4
        /*0000*/ 	.word	0x00000000
	.align		4
        /*0004*/ 	.word	0xffffffff
	.align		4
        /*0008*/ 	.word	index@(_ZN7cutlass13device_kernelINS_4gemm6kernel13GemmUniversalIN4cute5tupleIJiiiiEEENS1_10collective13CollectiveMmaINS1_35MainloopSm100TmaUmmaWarpSpecializedILi5ELi2ELi4ENS5_IJNS4_1CILi1EEESB_SB_EEEEENS5_IJNSA_ILi64EEESE_NSA_ILi32EEEEEENS_10tfloat32_tENS5_IJlSB_lEEESH_SI_NS4_8TiledMMAINS4_8MMA_AtomIJNS4_17SM100_MMA_TF32_SSISH_SH_fLi64ELi64ELNS4_4UMMA5MajorE0ELSN_0ELNSM_7ScaleInE0ELSO_0EEEEEENS4_6LayoutISC_NS5_IJNSA_ILi0EEESS_SS_EEEEENS5_IJNS4_10UnderscoreESV_SV_EEEEENS4_13SM90_TMA_LOADENS4_14ComposedLayoutINS4_7SwizzleILi3ELi4ELi3EEENS4_18smem_ptr_flag_bitsILi32EEENSR_INS5_IJNSA_ILi8EEESF_EEENS5_IJSF_SB_EEEEEEEvNS4_8identityESY_S18_vS19_EENS_8epilogue10collective18CollectiveEpilogueINS1B_23Sm100TmaWarpSpecializedILi3ELi2ELi16ELb1ELb0EEEJSG_NS5_IJNSR_ISE_SB_EENSR_ISF_SB_EEEEESH_SI_SH_SI_NS1B_6fusion15FusionCallbacksIS1F_NS1J_17LinearCombinationISH_fSH_fLNS_15FloatRoundStyleE2EEESG_S1I_JEEENS4_5SM1004TMEM4LOAD26SM100_TMEM_LOAD_16dp128b8xESY_S18_NS4_17SM75_U32x4_LDSM_NENS4_14SM90_TMA_STOREES18_NS4_17SM90_U32x4_STSM_NENS4_39AutoVectorizingCopyWithAssumedAlignmentILi128EEEEEEvvEEEEvNT_6ParamsE)
	.align		4
        /*000c*/ 	.word	index@(__assertfail)
	.align		4
        /*0010*/ 	.word	0x00000000
	.align		4
        /*0014*/ 	.word	0xfffffffe
	.align		4
        /*0018*/ 	.word	0x00000000
	.align		4
        /*001c*/ 	.word	0xfffffffd
	.align		4
        /*0020*/ 	.word	0x00000000
	.align		4
        /*0024*/ 	.word	0xfffffffc


//--------------------- .nv.constant4             --------------------------
	.section	.nv.constant4,"a",@progbits
	.align	8
	.align		8
.nv.constant4:
        /*0000*/ 	.dword	__assertfail
	.align		8
        /*0008*/ 	.dword	__unnamed_1
	.align		8
        /*0010*/ 	.dword	__unnamed_2
	.align		8
        /*0018*/ 	.dword	_ZN40_INTERNAL_5afdc87e_4_k_cu_37360a49_210264cuda3std3__45__cpo5beginE
	.align		8
        /*0020*/ 	.dword	_ZN40_INTERNAL_5afdc87e_4_k_cu_37360a49_210264cuda3std3__45__cpo3endE
	.align		8
        /*0028*/ 	.dword	_ZN40_INTERNAL_5afdc87e_4_k_cu_37360a49_210264cuda3std3__45__cpo6cbeginE
	.align		8
        /*0030*/ 	.dword	_ZN40_INTERNAL_5afdc87e_4_k_cu_37360a49_210264cuda3std3__45__cpo4cendE
	.align		8
        /*0038*/ 	.dword	_ZN40_INTERNAL_5afdc87e_4_k_cu_37360a49_210264cuda3std3__442_GLOBAL__N__5afdc87e_4_k_cu_37360a49_210266ignoreE
	.align		8
        /*0040*/ 	.dword	_ZN40_INTERNAL_5afdc87e_4_k_cu_37360a49_210264cuda3std3__419piecewise_constructE
	.align		8
        /*0048*/ 	.dword	_ZN40_INTERNAL_5afdc87e_4_k_cu_37360a49_210264cuda3std3__48in_placeE
	.align		8
        /*0050*/ 	.dword	_ZN40_INTERNAL_5afdc87e_4_k_cu_37360a49_210264cuda3std6ranges3__45__cpo4swapE
	.align		8
        /*0058*/ 	.dword	_ZN40_INTERNAL_5afdc87e_4_k_cu_37360a49_210264cuda3std6ranges3__45__cpo9iter_moveE
	.align		8
        /*0060*/ 	.dword	_ZN40_INTERNAL_5afdc87e_4_k_cu_37360a49_210264cute7productE
	.align		8
        /*0068*/ 	.dword	_ZN40_INTERNAL_5afdc87e_4_k_cu_37360a49_210264cute1_E
	.align		8
        /*0070*/ 	.dword	$str$25
	.align		8
        /*0078*/ 	.dword	$str$26
	.align		8
        /*0080*/ 	.dword	$str$27
	.align		8
        /*0088*/ 	.dword	$str$28


//--------------------- .text._ZN7cutlass13device_kernelINS_4gemm6kernel13GemmUniversalIN4cute5tupleIJiiiiEEENS1_10collective13CollectiveMmaINS1_35MainloopSm100TmaUmmaWarpSpecializedILi5ELi2ELi4ENS5_IJNS4_1CILi1EEESB_SB_EEEEENS5_IJNSA_ILi64EEESE_NSA_ILi32EEEEEENS_10tfloat32_tENS5_IJlSB_lEEESH_SI_NS4_8TiledMMAINS4_8MMA_AtomIJNS4_17SM100_MMA_TF32_SSISH_SH_fLi64ELi64ELNS4_4UMMA5MajorE0ELSN_0ELNSM_7ScaleInE0ELSO_0EEEEEENS4_6LayoutISC_NS5_IJNSA_ILi0EEESS_SS_EEEEENS5_IJNS4_10UnderscoreESV_SV_EEEEENS4_13SM90_TMA_LOADENS4_14ComposedLayoutINS4_7SwizzleILi3ELi4ELi3EEENS4_18smem_ptr_flag_bitsILi32EEENSR_INS5_IJNSA_ILi8EEESF_EEENS5_IJSF_SB_EEEEEEEvNS4_8identityESY_S18_vS19_EENS_8epilogue10collective18CollectiveEpilogueINS1B_23Sm100TmaWarpSpecializedILi3ELi2ELi16ELb1ELb0EEEJSG_NS5_IJNSR_ISE_SB_EENSR_ISF_SB_EEEEESH_SI_SH_SI_NS1B_6fusion15FusionCallbacksIS1F_NS1J_17LinearCombinationISH_fSH_fLNS_15FloatRoundStyleE2EEESG_S1I_JEEENS4_5SM1004TMEM4LOAD26SM100_TMEM_LOAD_16dp128b8xESY_S18_NS4_17SM75_U32x4_LDSM_NENS4_14SM90_TMA_STOREES18_NS4_17SM90_U32x4_STSM_NENS4_39AutoVectorizingCopyWithAssumedAlignmentILi128EEEEEEvvEEEEvNT_6ParamsE --------------------------
	.section	.text._ZN7cutlass13device_kernelINS_4gemm6kernel13GemmUniversalIN4cute5tupleIJiiiiEEENS1_10collective13CollectiveMmaINS1_35MainloopSm100TmaUmmaWarpSpecializedILi5ELi2ELi4ENS5_IJNS4_1CILi1EEESB_SB_EEEEENS5_IJNSA_ILi64EEESE_NSA_ILi32EEEEEENS_10tfloat32_tENS5_IJlSB_lEEESH_SI_NS4_8TiledMMAINS4_8MMA_AtomIJNS4_17SM100_MMA_TF32_SSISH_SH_fLi64ELi64ELNS4_4UMMA5MajorE0ELSN_0ELNSM_7ScaleInE0ELSO_0EEEEEENS4_6LayoutISC_NS5_IJNSA_ILi0EEESS_SS_EEEEENS5_IJNS4_10UnderscoreESV_SV_EEEEENS4_13SM90_TMA_LOADENS4_14ComposedLayoutINS4_7SwizzleILi3ELi4ELi3EEENS4_18smem_ptr_flag_bitsILi32EEENSR_INS5_IJNSA_ILi8EEESF_EEENS5_IJSF_SB_EEEEEEEvNS4_8identityESY_S18_vS19_EENS_8epilogue10collective18CollectiveEpilogueINS1B_23Sm100TmaWarpSpecializedILi3ELi2ELi16ELb1ELb0EEEJSG_NS5_IJNSR_ISE_SB_EENSR_ISF_SB_EEEEESH_SI_SH_SI_NS1B_6fusion15FusionCallbacksIS1F_NS1J_17LinearCombinationISH_fSH_fLNS_15FloatRoundStyleE2EEESG_S1I_JEEENS4_5SM1004TMEM4LOAD26SM100_TMEM_LOAD_16dp128b8xESY_S18_NS4_17SM75_U32x4_LDSM_NENS4_14SM90_TMA_STOREES18_NS4_17SM90_U32x4_STSM_NENS4_39AutoVectorizingCopyWithAssumedAlignmentILi128EEEEEEvvEEEEvNT_6ParamsE,"ax",@progbits
	.align	128
.text._ZN7cutlass13device_kernelINS_4gemm6kernel13GemmUniversalIN4cute5tupleIJiiiiEEENS1_10collective13CollectiveMmaINS1_35MainloopSm100TmaUmmaWarpSpecializedILi5ELi2ELi4ENS5_IJNS4_1CILi1EEESB_SB_EEEEENS5_IJNSA_ILi64EEESE_NSA_ILi32EEEEEENS_10tfloat32_tENS5_IJlSB_lEEESH_SI_NS4_8TiledMMAINS4_8MMA_AtomIJNS4_17SM100_MMA_TF32_SSISH_SH_fLi64ELi64ELNS4_4UMMA5MajorE0ELSN_0ELNSM_7ScaleInE0ELSO_0EEEEEENS4_6LayoutISC_NS5_IJNSA_ILi0EEESS_SS_EEEEENS5_IJNS4_10UnderscoreESV_SV_EEEEENS4_13SM90_TMA_LOADENS4_14ComposedLayoutINS4_7SwizzleILi3ELi4ELi3EEENS4_18smem_ptr_flag_bitsILi32EEENSR_INS5_IJNSA_ILi8EEESF_EEENS5_IJSF_SB_EEEEEEEvNS4_8identityESY_S18_vS19_EENS_8epilogue10collective18CollectiveEpilogueINS1B_23Sm100TmaWarpSpecializedILi3ELi2ELi16ELb1ELb0EEEJSG_NS5_IJNSR_ISE_SB_EENSR_ISF_SB_EEEEESH_SI_SH_SI_NS1B_6fusion15FusionCallbacksIS1F_NS1J_17LinearCombinationISH_fSH_fLNS_15FloatRoundStyleE2EEESG_S1I_JEEENS4_5SM1004TMEM4LOAD26SM100_TMEM_LOAD_16dp128b8xESY_S18_NS4_17SM75_U32x4_LDSM_NENS4_14SM90_TMA_STOREES18_NS4_17SM90_U32x4_STSM_NENS4_39AutoVectorizingCopyWithAssumedAlignmentILi128EEEEEEvvEEEEvNT_6ParamsE:
        .type           _ZN7cutlass13device_kernelINS_4gemm6kernel13GemmUniversalIN4cute5tupleIJiiiiEEENS1_10collective13CollectiveMmaINS1_35MainloopSm100TmaUmmaWarpSpecializedILi5ELi2ELi4ENS5_IJNS4_1CILi1EEESB_SB_EEEEENS5_IJNSA_ILi64EEESE_NSA_ILi32EEEEEENS_10tfloat32_tENS5_IJlSB_lEEESH_SI_NS4_8TiledMMAINS4_8MMA_AtomIJNS4_17SM100_MMA_TF32_SSISH_SH_fLi64ELi64ELNS4_4UMMA5MajorE0ELSN_0ELNSM_7ScaleInE0ELSO_0EEEEEENS4_6LayoutISC_NS5_IJNSA_ILi0EEESS_SS_EEEEENS5_IJNS4_10UnderscoreESV_SV_EEEEENS4_13SM90_TMA_LOADENS4_14ComposedLayoutINS4_7SwizzleILi3ELi4ELi3EEENS4_18smem_ptr_flag_bitsILi32EEENSR_INS5_IJNSA_ILi8EEESF_EEENS5_IJSF_SB_EEEEEEEvNS4_8identityESY_S18_vS19_EENS_8epilogue10collective18CollectiveEpilogueINS1B_23Sm100TmaWarpSpecializedILi3ELi2ELi16ELb1ELb0EEEJSG_NS5_IJNSR_ISE_SB_EENSR_ISF_SB_EEEEESH_SI_SH_SI_NS1B_6fusion15FusionCallbacksIS1F_NS1J_17LinearCombinationISH_fSH_fLNS_15FloatRoundStyleE2EEESG_S1I_JEEENS4_5SM1004TMEM4LOAD26SM100_TMEM_LOAD_16dp128b8xESY_S18_NS4_17SM75_U32x4_LDSM_NENS4_14SM90_TMA_STOREES18_NS4_17SM90_U32x4_STSM_NENS4_39AutoVectorizingCopyWithAssumedAlignmentILi128EEEEEEvvEEEEvNT_6ParamsE,@function
        .size           _ZN7cutlass13device_kernelINS_4gemm6kernel13GemmUniversalIN4cute5tupleIJiiiiEEENS1_10collective13CollectiveMmaINS1_35MainloopSm100TmaUmmaWarpSpecializedILi5ELi2ELi4ENS5_IJNS4_1CILi1EEESB_SB_EEEEENS5_IJNSA_ILi64EEESE_NSA_ILi32EEEEEENS_10tfloat32_tENS5_IJlSB_lEEESH_SI_NS4_8TiledMMAINS4_8MMA_AtomIJNS4_17SM100_MMA_TF32_SSISH_SH_fLi64ELi64ELNS4_4UMMA5MajorE0ELSN_0ELNSM_7ScaleInE0ELSO_0EEEEEENS4_6LayoutISC_NS5_IJNSA_ILi0EEESS_SS_EEEEENS5_IJNS4_10UnderscoreESV_SV_EEEEENS4_13SM90_TMA_LOADENS4_14ComposedLayoutINS4_7SwizzleILi3ELi4ELi3EEENS4_18smem_ptr_flag_bitsILi32EEENSR_INS5_IJNSA_ILi8EEESF_EEENS5_IJSF_SB_EEEEEEEvNS4_8identityESY_S18_vS19_EENS_8epilogue10collective18CollectiveEpilogueINS1B_23Sm100TmaWarpSpecializedILi3ELi2ELi16ELb1ELb0EEEJSG_NS5_IJNSR_ISE_SB_EENSR_ISF_SB_EEEEESH_SI_SH_SI_NS1B_6fusion15FusionCallbacksIS1F_NS1J_17LinearCombinationISH_fSH_fLNS_15FloatRoundStyleE2EEESG_S1I_JEEENS4_5SM1004TMEM4LOAD26SM100_TMEM_LOAD_16dp128b8xESY_S18_NS4_17SM75_U32x4_LDSM_NENS4_14SM90_TMA_STOREES18_NS4_17SM90_U32x4_STSM_NENS4_39AutoVectorizingCopyWithAssumedAlignmentILi128EEEEEEvvEEEEvNT_6ParamsE,(.L_x_157 - _ZN7cutlass13device_kernelINS_4gemm6kernel13GemmUniversalIN4cute5tupleIJiiiiEEENS1_10collective13CollectiveMmaINS1_35MainloopSm100TmaUmmaWarpSpecializedILi5ELi2ELi4ENS5_IJNS4_1CILi1EEESB_SB_EEEEENS5_IJNSA_ILi64EEESE_NSA_ILi32EEEEEENS_10tfloat32_tENS5_IJlSB_lEEESH_SI_NS4_8TiledMMAINS4_8MMA_AtomIJNS4_17SM100_MMA_TF32_SSISH_SH_fLi64ELi64ELNS4_4UMMA5MajorE0ELSN_0ELNSM_7ScaleInE0ELSO_0EEEEEENS4_6LayoutISC_NS5_IJNSA_ILi0EEESS_SS_EEEEENS5_IJNS4_10UnderscoreESV_SV_EEEEENS4_13SM90_TMA_LOADENS4_14ComposedLayoutINS4_7SwizzleILi3ELi4ELi3EEENS4_18smem_ptr_flag_bitsILi32EEENSR_INS5_IJNSA_ILi8EEESF_EEENS5_IJSF_SB_EEEEEEEvNS4_8identityESY_S18_vS19_EENS_8epilogue10collective18CollectiveEpilogueINS1B_23Sm100TmaWarpSpecializedILi3ELi2ELi16ELb1ELb0EEEJSG_NS5_IJNSR_ISE_SB_EENSR_ISF_SB_EEEEESH_SI_SH_SI_NS1B_6fusion15FusionCallbacksIS1F_NS1J_17LinearCombinationISH_fSH_fLNS_15FloatRoundStyleE2EEESG_S1I_JEEENS4_5SM1004TMEM4LOAD26SM100_TMEM_LOAD_16dp128b8xESY_S18_NS4_17SM75_U32x4_LDSM_NENS4_14SM90_TMA_STOREES18_NS4_17SM90_U32x4_STSM_NENS4_39AutoVectorizingCopyWithAssumedAlignmentILi128EEEEEEvvEEEEvNT_6ParamsE)
        .other          _ZN7cutlass13device_kernelINS_4gemm6kernel13GemmUniversalIN4cute5tupleIJiiiiEEENS1_10collective13CollectiveMmaINS1_35MainloopSm100TmaUmmaWarpSpecializedILi5ELi2ELi4ENS5_IJNS4_1CILi1EEESB_SB_EEEEENS5_IJNSA_ILi64EEESE_NSA_ILi32EEEEEENS_10tfloat32_tENS5_IJlSB_lEEESH_SI_NS4_8TiledMMAINS4_8MMA_AtomIJNS4_17SM100_MMA_TF32_SSISH_SH_fLi64ELi64ELNS4_4UMMA5MajorE0ELSN_0ELNSM_7ScaleInE0ELSO_0EEEEEENS4_6LayoutISC_NS5_IJNSA_ILi0EEESS_SS_EEEEENS5_IJNS4_10UnderscoreESV_SV_EEEEENS4_13SM90_TMA_LOADENS4_14ComposedLayoutINS4_7SwizzleILi3ELi4ELi3EEENS4_18smem_ptr_flag_bitsILi32EEENSR_INS5_IJNSA_ILi8EEESF_EEENS5_IJSF_SB_EEEEEEEvNS4_8identityESY_S18_vS19_EENS_8epilogue10collective18CollectiveEpilogueINS1B_23Sm100TmaWarpSpecializedILi3ELi2ELi16ELb1ELb0EEEJSG_NS5_IJNSR_ISE_SB_EENSR_ISF_SB_EEEEESH_SI_SH_SI_NS1B_6fusion15FusionCallbacksIS1F_NS1J_17LinearCombinationISH_fSH_fLNS_15FloatRoundStyleE2EEESG_S1I_JEEENS4_5SM1004TMEM4LOAD26SM100_TMEM_LOAD_16dp128b8xESY_S18_NS4_17SM75_U32x4_LDSM_NENS4_14SM90_TMA_STOREES18_NS4_17SM90_U32x4_STSM_NENS4_39AutoVectorizingCopyWithAssumedAlignmentILi128EEEEEEvvEEEEvNT_6ParamsE,@"STO_CUDA_ENTRY STV_DEFAULT"
_ZN7cutlass13device_kernelINS_4gemm6kernel13GemmUniversalIN4cute5tupleIJiiiiEEENS1_10collective13CollectiveMmaINS1_35MainloopSm100TmaUmmaWarpSpecializedILi5ELi2ELi4ENS5_IJNS4_1CILi1EEESB_SB_EEEEENS5_IJNSA_ILi64EEESE_NSA_ILi32EEEEEENS_10tfloat32_tENS5_IJlSB_lEEESH_SI_NS4_8TiledMMAINS4_8MMA_AtomIJNS4_17SM100_MMA_TF32_SSISH_SH_fLi64ELi64ELNS4_4UMMA5MajorE0ELSN_0ELNSM_7ScaleInE0ELSO_0EEEEEENS4_6LayoutISC_NS5_IJNSA_ILi0EEESS_SS_EEEEENS5_IJNS4_10UnderscoreESV_SV_EEEEENS4_13SM90_TMA_LOADENS4_14ComposedLayoutINS4_7SwizzleILi3ELi4ELi3EEENS4_18smem_ptr_flag_bitsILi32EEENSR_INS5_IJNSA_ILi8EEESF_EEENS5_IJSF_SB_EEEEEEEvNS4_8identityESY_S18_vS19_EENS_8epilogue10collective18CollectiveEpilogueINS1B_23Sm100TmaWarpSpecializedILi3ELi2ELi16ELb1ELb0EEEJSG_NS5_IJNSR_ISE_SB_EENSR_ISF_SB_EEEEESH_SI_SH_SI_NS1B_6fusion15FusionCallbacksIS1F_NS1J_17LinearCombinationISH_fSH_fLNS_15FloatRoundStyleE2EEESG_S1I_JEEENS4_5SM1004TMEM4LOAD26SM100_TMEM_LOAD_16dp128b8xESY_S18_NS4_17SM75_U32x4_LDSM_NENS4_14SM90_TMA_STOREES18_NS4_17SM90_U32x4_STSM_NENS4_39AutoVectorizingCopyWithAssumedAlignmentILi128EEEEEEvvEEEEvNT_6ParamsE:
[----:B------:R-:W1:Y:S01]  /*0000*/  LDC R1, c[0x0][0x37c] ;  /* 0x0000df00ff017b82 */ /* 0x000e620000000800 */
[----:B------:R-:W2:Y:S01]  /*0010*/  S2R R79, SR_TID.X ;  /* 0x00000000004f7919 */ /* 0x000ea20000002100 */
[----:B------:R-:W3:Y:S01]  /*0020*/  LDCU.64 UR4, c[0x0][0x890] ;  /* 0x00011200ff0477ac */ /* 0x000ee20008000a00 */
[----:B------:R-:W-:Y:S02]  /*0030*/  PRMT R67, RZ, 0x7610, R67 ;  /* 0x00007610ff437816 */ /* 0x000fe40000000043 */
[----:B------:R-:W-:Y:S01]  /*0040*/  ELECT P5, URZ, PT ;  /* 0x0000000000ff782f */ /* 0x000fe200038a0000 */
[----:B------:R-:W4:Y:S01]  /*0050*/  LDCU.64 UR46, c[0x0][0x358] ;  /* 0x00006b00ff2e77ac */ /* 0x000f220008000a00 */
[----:B---3--:R-:W-:-:S04]  /*0060*/  UISETP.NE.U32.AND UP0, UPT, UR4, URZ, UPT ;  /* 0x000000ff0400728c */ /* 0x008fc8000bf05070 */
[----:B------:R-:W-:Y:S01]  /*0070*/  UISETP.NE.AND.EX UP0, UPT, UR5, URZ, UPT, UP0 ;  /* 0x000000ff0500728c */ /* 0x000fe2000bf05300 */
[----:B--2---:R-:W-:-:S05]  /*0080*/  SHF.R.U32.HI R73, RZ, 0x5, R79 ;  /* 0x00000005ff497819 */ /* 0x004fca000001164f */
[----:B------:R-:W2:Y:S02]  /*0090*/  SHFL.IDX PT, R0, R73, RZ, 0x1f ;  /* 0x00001fff49007589 */ /* 0x000ea400000e0000 */
[----:B--2---:R-:W-:Y:S01]  /*00a0*/  R2UR UR8, R0 ;  /* 0x00000000000872ca */ /* 0x004fe200000e0000 */
[----:B-1--4-:R-:W-:-:S14]  /*00b0*/  BRA.U UP0, `(.L_x_0) ;  /* 0x00000001002c7547 */ /* 0x012fdc000b800000 */
[----:B------:R-:W1:Y:S02]  /*00c0*/  LDCU.64 UR6, c[0x0][0x888] ;  /* 0x00011100ff0677ac */ /* 0x000e640008000a00 */
[----:B-1----:R-:W-:-:S04]  /*00d0*/  UISETP.NE.U32.AND UP0, UPT, UR6, URZ, UPT ;  /* 0x000000ff0600728c */ /* 0x002fc8000bf05070 */
[----:B------:R-:W-:-:S09]  /*00e0*/  UISETP.NE.AND.EX UP0, UPT, UR7, URZ, UPT, UP0 ;  /* 0x000000ff0700728c */ /* 0x000fd2000bf05300 */
[----:B------:R-:W-:Y:S05]  /*00f0*/  BRA.U !UP0, `(.L_x_1) ;  /* 0x0000000108107547 */ /* 0x000fea000b800000 */
[----:B------:R-:W1:Y:S02]  /*0100*/  LDC.64 R2, c[0x0][0x888] ;  /* 0x00022200ff027b82 */ /* 0x000e640000000a00 */
[----:B-1----:R1:W5:Y:S01]  /*0110*/  LDG.E R35, desc[UR46][R2.64] ;  /* 0x0000002e02237981 */ /* 0x002362000c1e1900 */
[----:B------:R-:W-:Y:S01]  /*0120*/  HFMA2 R67, -RZ, RZ, 0, 5.9604644775390625e-08 ;  /* 0x00000001ff437431 */ /* 0x000fe200000001ff */
[----:B------:R-:W-:Y:S05]  /*0130*/  BRA `(.L_x_0) ;  /* 0x00000000000c7947 */ /* 0x000fea0003800000 */
.L_x_1:
[----:B------:R-:W1:Y:S01]  /*0140*/  LDCU UR6, c[0x0][0x880] ;  /* 0x00011000ff0677ac */ /* 0x000e620008000800 */
[----:B------:R-:W-:Y:S01]  /*0150*/  HFMA2 R67, -RZ, RZ, 0, 5.9604644775390625e-08 ;  /* 0x00000001ff437431 */ /* 0x000fe200000001ff */
[----:B-1----:R-:W-:-:S07]  /*0160*/  MOV R35, UR6 ;  /* 0x0000000600237c02 */ /* 0x002fce0008000f00 */
.L_x_0:
[----:B------:R-:W2:Y:S02]  /*0170*/  LDCU.64 UR6, c[0x0][0x8b0] ;  /* 0x00011600ff0677ac */ /* 0x000ea40008000a00 */
[----:B--2---:R-:W-:-:S04]  /*0180*/  UISETP.NE.U32.AND UP0, UPT, UR6, URZ, UPT ;  /* 0x000000ff0600728c */ /* 0x004fc8000bf05070 */
[----:B------:R-:W-:-:S09]  /*0190*/  UISETP.NE.AND.EX UP0, UPT, UR7, URZ, UPT, UP0 ;  /* 0x000000ff0700728c */ /* 0x000fd2000bf05300 */
[----:B------:R-:W-:Y:S05]  /*01a0*/  BRA.U UP0, `(.L_x_2) ;  /* 0x0000000100247547 */ /* 0x000fea000b800000 */
[----:B------:R-:W2:Y:S02]  /*01b0*/  LDCU.64 UR6, c[0x0][0x8a8] ;  /* 0x00011500ff0677ac */ /* 0x000ea40008000a00 */
[----:B--2---:R-:W-:-:S04]  /*01c0*/  UISETP.NE.U32.AND UP0, UPT, UR6, URZ, UPT ;  /* 0x000000ff0600728c */ /* 0x004fc8000bf05070 */
[----:B------:R-:W-:-:S09]  /*01d0*/  UISETP.NE.AND.EX UP0, UPT, UR7, URZ, UPT, UP0 ;  /* 0x000000ff0700728c */ /* 0x000fd2000bf05300 */
[----:B------:R-:W-:Y:S05]  /*01e0*/  BRA.U !UP0, `(.L_x_3) ;  /* 0x00000001080c7547 */ /* 0x000fea000b800000 */
[----:B-1----:R-:W1:Y:S02]  /*01f0*/  LDC.64 R2, c[0x0][0x8a8] ;  /* 0x00022a00ff027b82 */ /* 0x002e640000000a00 */
[----:B-1----:R2:W5:Y:S01]  /*0200*/  LDG.E R33, desc[UR46][R2.64] ;  /* 0x0000002e02217981 */ /* 0x002562000c1e1900 */
[----:B------:R-:W-:Y:S05]  /*0210*/  BRA `(.L_x_2) ;  /* 0x0000000000087947 */ /* 0x000fea0003800000 */
.L_x_3:
[----:B------:R-:W2:Y:S02]  /*0220*/  LDCU UR6, c[0x0][0x8a0] ;  /* 0x00011400ff0677ac */ /* 0x000ea40008000800 */
[----:B--2---:R-:W-:Y:S02]  /*0230*/  MOV R33, UR6 ;  /* 0x0000000600217c02 */ /* 0x004fe40008000f00 */
.L_x_2:
[----:B------:R-:W-:Y:S01]  /*0240*/  IMAD.U32 R0, RZ, RZ, UR8 ;  /* 0x00000008ff007e24 */ /* 0x000fe2000f8e00ff */
[----:B------:R-:W-:Y:S04]  /*0250*/  BSSY.RECONVERGENT B0, `(.L_x_4) ;  /* 0x000000c000007945 */ /* 0x000fe80003800200 */
[C---:B------:R-:W-:Y:S02]  /*0260*/  ISETP.NE.OR P1, PT, R0.reuse, 0x1, !P5 ;  /* 0x000000010000780c */ /* 0x040fe40006f25670 */
[----:B------:R-:W-:-:S11]  /*0270*/  ISETP.NE.OR P0, PT, R0, 0x3, !P5 ;  /* 0x000000030000780c */ /* 0x000fd60006f05670 */
[----:B------:R-:W-:Y:S05]  /*0280*/  @P1 BRA `(.L_x_5) ;  /* 0x0000000000201947 */ /* 0x000fea0003800000 */
[----:B------:R-:W3:Y:S02]  /*0290*/  LDCU.64 UR6, c[0x0][0x348] ;  /* 0x00006900ff0677ac */ /* 0x000ee40008000a00 */
[----:B---3--:R-:W-:Y:S02]  /*02a0*/  UIADD3 UR10, UP1, UPT, UR6, 0x80, URZ ;  /* 0x00000080060a7890 */ /* 0x008fe4000ff3e0ff */
[----:B------:R-:W-:Y:S02]  /*02b0*/  UIADD3 UR6, UP0, UPT, UR6, 0x180, URZ ;  /* 0x0000018006067890 */ /* 0x000fe4000ff1e0ff */
[----:B------:R-:W-:Y:S02]  /*02c0*/  UIADD3.X UR11, UPT, UPT, URZ, UR7, URZ, UP1, !UPT ;  /* 0x00000007ff0b7290 */ /* 0x000fe40008ffe4ff */
[----:B------:R-:W-:-:S07]  /*02d0*/  UIADD3.X UR7, UPT, UPT, URZ, UR7, URZ, UP0, !UPT ;  /* 0x00000007ff077290 */ /* 0x000fce00087fe4ff */
[----:B------:R3:W-:Y:S02]  /*02e0*/  UTMACCTL.PF [UR10] ;  /* 0x000000000a0079b9 */ /* 0x0007e40008040000 */
[----:B------:R3:W-:Y:S02]  /*02f0*/  UTMACCTL.PF [UR6] ;  /* 0x00000000060079b9 */ /* 0x0007e40008040000 */
[----:B---3--:R-:W-:Y:S01]  /*0300*/  NOP ;  /* 0x0000000000007918 */ /* 0x008fe20000000000 */
.L_x_5:
[----:B------:R-:W-:Y:S05]  /*0310*/  BSYNC.RECONVERGENT B0 ;  /* 0x0000000000007941 */ /* 0x000fea0003800200 */
.L_x_4:
[----:B------:R-:W-:Y:S04]  /*0320*/  BSSY.RECONVERGENT B0, `(.L_x_6) ;  /* 0x000000a000007945 */ /* 0x000fe80003800200 */
        /* <DEDUP_REMOVED lines=9> */
.L_x_7:
[----:B------:R-:W-:Y:S05]  /*03c0*/  BSYNC.RECONVERGENT B0 ;  /* 0x0000000000007941 */ /* 0x000fea0003800200 */
.L_x_6:
[----:B------:R-:W3:Y:S01]  /*03d0*/  LDCU.64 UR6, c[0x0][0x888] ;  /* 0x00011100ff0677ac */ /* 0x000ee20008000a00 */
[----:B------:R-:W-:Y:S02]  /*03e0*/  UISETP.EQ.U32.AND UP1, UPT, UR4, URZ, UPT ;  /* 0x000000ff0400728c */ /* 0x000fe4000bf22070 */
[----:B------:R-:W-:Y:S02]  /*03f0*/  UPLOP3.LUT UP2, UPT, UPT, UPT, UPT, 0x80, 0x8 ;  /* 0x000000000008789c */ /* 0x000fe40003f4f070 */
[----:B---3--:R-:W-:-:S04]  /*0400*/  UISETP.NE.U32.AND UP0, UPT, UR6, URZ, UPT ;  /* 0x000000ff0600728c */ /* 0x008fc8000bf05070 */
[----:B------:R-:W-:-:S04]  /*0410*/  UISETP.NE.AND.EX UP0, UPT, UR7, URZ, UPT, UP0 ;  /* 0x000000ff0700728c */ /* 0x000fc8000bf05300 */
[----:B------:R-:W-:-:S04]  /*0420*/  UISETP.EQ.OR.EX UP3, UPT, UR5, URZ, !UP0, UP1 ;  /* 0x000000ff0500728c */ /* 0x000fc8000c762710 */
[----:B------:R-:W-:-:S05]  /*0430*/  UP2UR UR53, UPR, URZ, 0x8 ;  /* 0x00000008ff357883 */ /* 0x000fca0008000000 */
[----:B------:R-:W-:Y:S07]  /*0440*/  BRA.U !UP3, `(.L_x_8) ;  /* 0x000000010b207547 */ /* 0x000fee000b800000 */
[----:B------:R-:W-:Y:S01]  /*0450*/  UISETP.NE.U32.AND UP2, UPT, UR4, URZ, UPT ;  /* 0x000000ff0400728c */ /* 0x000fe2000bf45070 */
[----:B-----5:R-:W-:Y:S01]  /*0460*/  FSETP.NEU.AND P0, PT, R35, RZ, PT ;  /* 0x000000ff2300720b */ /* 0x020fe20003f0d000 */
[----:B------:R-:W-:Y:S02]  /*0470*/  USEL UR4, URZ, 0xffffffff, UP0 ;  /* 0xffffffffff047887 */ /* 0x000fe40008000000 */
[----:B------:R-:W-:-:S10]  /*0480*/  UISETP.NE.AND.EX UP2, UPT, UR5, URZ, UPT, UP2 ;  /* 0x000000ff0500728c */ /* 0x000fd4000bf45320 */
[----:B------:R-:W-:Y:S01]  /*0490*/  VOTEU.ANY UP1, P0 ;  /* 0x0000000000ff7886 */ /* 0x000fe20000020100 */
[----:B------:R-:W-:-:S04]  /*04a0*/  @!UP2 USEL UR4, URZ, 0xffffffff, UP1 ;  /* 0xffffffffff04a887 */ /* 0x000fc80008800000 */
[----:B------:R-:W-:-:S04]  /*04b0*/  ULOP3.LUT UR4, UR4, 0x1, URZ, 0xc0, !UPT ;  /* 0x0000000104047892 */ /* 0x000fc8000f8ec0ff */
[----:B------:R-:W-:-:S11]  /*04c0*/  UISETP.NE.U32.AND UP2, UPT, UR4, 0x1, UPT ;  /* 0x000000010400788c */ /* 0x000fd6000bf45070 */
.L_x_8:
[----:B-12---:R-:W1:Y:S01]  /*04d0*/  SHFL.IDX PT, R2, R73, RZ, 0x1f ;  /* 0x00001fff49027589 */ /* 0x006e6200000e0000 */
[----:B------:R-:W-:-:S04]  /*04e0*/  UISETP.NE.AND UP1, UPT, UR8, 0x2, UPT ;  /* 0x000000020800788c */ /* 0x000fc8000bf25270 */
[----:B------:R-:W-:Y:S01]  /*04f0*/  USEL UR6, URZ, 0x1, UP1 ;  /* 0x00000001ff067887 */ /* 0x000fe20008800000 */
[----:B-1----:R-:W-:-:S13]  /*0500*/  ISETP.NE.AND P0, PT, R2, RZ, PT ;  /* 0x000000ff0200720c */ /* 0x002fda0003f05270 */
[----:B------:R-:W-:Y:S05]  /*0510*/  @P0 BRA `(.L_x_9) ;  /* 0x0000000000500947 */ /* 0x000fea0003800000 */
[----:B------:R-:W1:Y:S01]  /*0520*/  S2UR UR5, SR_CgaCtaId ;  /* 0x00000000000579c3 */ /* 0x000e620000008800 */
[----:B------:R-:W-:Y:S01]  /*0530*/  UMOV UR7, 0x400 ;  /* 0x0000040000077882 */ /* 0x000fe20000000000 */
[----:B------:R-:W-:Y:S01]  /*0540*/  UMOV UR4, 0x1 ;  /* 0x0000000100047882 */ /* 0x000fe20000000000 */
[----:B------:R-:W-:Y:S01]  /*0550*/  ELECT P0, URZ, PT ;  /* 0x0000000000ff782f */ /* 0x000fe20003800000 */
[----:B------:R-:W-:-:S04]  /*0560*/  UIADD3 UR10, UPT, UPT, -UR4, 0x100000, URZ ;  /* 0x00100000040a7890 */ /* 0x000fc8000fffe1ff */
[----:B------:R-:W-:Y:S02]  /*0570*/  USHF.L.U32 UR11, UR10, 0xb, URZ ;  /* 0x0000000b0a0b7899 */ /* 0x000fe400080006ff */
[----:B------:R-:W-:Y:S02]  /*0580*/  USHF.L.U32 UR10, UR10, 0x1, URZ ;  /* 0x000000010a0a7899 */ /* 0x000fe400080006ff */
[----:B-1----:R-:W-:Y:S01]  /*0590*/  ULEA UR5, UR5, UR7, 0x18 ;  /* 0x0000000705057291 */ /* 0x002fe2000f8ec0ff */
[----:B------:R-:W1:Y:S11]  /*05a0*/  FENCE.VIEW.ASYNC.S ;  /* 0x00000000000073c6 */ /* 0x000e760000000000 */
[----:B-1----:R1:W2:Y:S01]  /*05b0*/  SYNCS.EXCH.64 URZ, [UR5], UR10 ;  /* 0x0000000a05ff75b2 */ /* 0x0022a20008000100 */
[----:B------:R1:W3:Y:S01]  /*05c0*/  SYNCS.EXCH.64 URZ, [UR5+0x28], UR10 ;  /* 0x0000280a05ff75b2 */ /* 0x0002e20008000100 */
[----:B------:R1:W4:Y:S01]  /*05d0*/  SYNCS.EXCH.64 URZ, [UR5+0x8], UR10 ;  /* 0x0000080a05ff75b2 */ /* 0x0003220008000100 */
[----:B------:R1:W1:Y:S01]  /*05e0*/  SYNCS.EXCH.64 URZ, [UR5+0x30], UR10 ;  /* 0x0000300a05ff75b2 */ /* 0x0002620008000100 */
[----:B------:R1:W1:Y:S01]  /*05f0*/  SYNCS.EXCH.64 URZ, [UR5+0x10], UR10 ;  /* 0x0000100a05ff75b2 */ /* 0x0002620008000100 */
[----:B------:R1:W1:Y:S01]  /*0600*/  SYNCS.EXCH.64 URZ, [UR5+0x38], UR10 ;  /* 0x0000380a05ff75b2 */ /* 0x0002620008000100 */
[----:B------:R1:W1:Y:S01]  /*0610*/  SYNCS.EXCH.64 URZ, [UR5+0x18], UR10 ;  /* 0x0000180a05ff75b2 */ /* 0x0002620008000100 */
[----:B------:R1:W1:Y:S01]  /*0620*/  SYNCS.EXCH.64 URZ, [UR5+0x40], UR10 ;  /* 0x0000400a05ff75b2 */ /* 0x0002620008000100 */
[----:B------:R1:W1:Y:S01]  /*0630*/  SYNCS.EXCH.64 URZ, [UR5+0x20], UR10 ;  /* 0x0000200a05ff75b2 */ /* 0x0002620008000100 */
[----:B------:R1:W1:Y:S01]  /*0640*/  SYNCS.EXCH.64 URZ, [UR5+0x48], UR10 ;  /* 0x0000480a05ff75b2 */ /* 0x0002620008000100 */
[----:B------:R-:W-:Y:S01]  /*0650*/  NOP ;  /* 0x0000000000007918 */ /* 0x000fe20000000000 */
.L_x_9:
[----:B------:R-:W2:Y:S01]  /*0660*/  SHFL.IDX PT, R2, R73, RZ, 0x1f ;  /* 0x00001fff49027589 */ /* 0x000ea200000e0000 */
[----:B------:R-:W-:Y:S01]  /*0670*/  NOP ;  /* 0x0000000000007918 */ /* 0x000fe20000000000 */
[----:B--2---:R-:W-:-:S13]  /*0680*/  ISETP.NE.AND P0, PT, R2, 0x1, PT ;  /* 0x000000010200780c */ /* 0x004fda0003f05270 */
[----:B------:R-:W-:Y:S05]  /*0690*/  @P0 BRA `(.L_x_10) ;  /* 0x0000000000500947 */ /* 0x000fea0003800000 */
[----:B------:R-:W2:Y:S01]  /*06a0*/  S2UR UR7, SR_CgaCtaId ;  /* 0x00000000000779c3 */ /* 0x000ea20000008800 */
[----:B------:R-:W-:Y:S01]  /*06b0*/  UMOV UR9, 0x400 ;  /* 0x0000040000097882 */ /* 0x000fe20000000000 */
[----:B-1----:R-:W-:Y:S01]  /*06c0*/  UMOV UR5, 0x20 ;  /* 0x0000002000057882 */ /* 0x002fe20000000000 */
[----:B------:R-:W-:Y:S01]  /*06d0*/  UMOV UR4, 0x80 ;  /* 0x0000008000047882 */ /* 0x000fe20000000000 */
[----:B------:R-:W-:-:S04]  /*06e0*/  UIADD3 UR10, UPT, UPT, -UR5, 0x100000, URZ ;  /* 0x00100000050a7890 */ /* 0x000fc8000fffe1ff */
[----:B------:R-:W-:Y:S02]  /*06f0*/  USHF.L.U32 UR11, UR10, 0xb, URZ ;  /* 0x0000000b0a0b7899 */ /* 0x000fe400080006ff */
[----:B------:R-:W-:Y:S02]  /*0700*/  USHF.L.U32 UR10, UR10, 0x1, URZ ;  /* 0x000000010a0a7899 */ /* 0x000fe400080006ff */
[----:B------:R-:W-:-:S04]  /*0710*/  UIADD3 UR4, UPT, UPT, -UR4, 0x100000, URZ ;  /* 0x0010000004047890 */ /* 0x000fc8000fffe1ff */
[----:B------:R-:W-:Y:S02]  /*0720*/  USHF.L.U32 UR5, UR4, 0xb, URZ ;  /* 0x0000000b04057899 */ /* 0x000fe400080006ff */
[----:B------:R-:W-:Y:S01]  /*0730*/  USHF.L.U32 UR4, UR4, 0x1, URZ ;  /* 0x0000000104047899 */ /* 0x000fe200080006ff */
[----:B------:R-:W-:Y:S01]  /*0740*/  ELECT P0, URZ, PT ;  /* 0x0000000000ff782f */ /* 0x000fe20003800000 */
[----:B--2---:R-:W-:Y:S01]  /*0750*/  ULEA UR7, UR7, UR9, 0x18 ;  /* 0x0000000907077291 */ /* 0x004fe2000f8ec0ff */
[----:B------:R-:W1:Y:S11]  /*0760*/  FENCE.VIEW.ASYNC.S ;  /* 0x00000000000073c6 */ /* 0x000e760000000000 */
[----:B-1----:R2:W1:Y:S01]  /*0770*/  SYNCS.EXCH.64 URZ, [UR7+0x50], UR10 ;  /* 0x0000500a07ff75b2 */ /* 0x0024620008000100 */
[----:B------:R2:W1:Y:S01]  /*0780*/  SYNCS.EXCH.64 URZ, [UR7+0x68], UR4 ;  /* 0x0000680407ff75b2 */ /* 0x0004620008000100 */
[----:B------:R2:W1:Y:S01]  /*0790*/  SYNCS.EXCH.64 URZ, [UR7+0x58], UR10 ;  /* 0x0000580a07ff75b2 */ /* 0x0004620008000100 */
[----:B------:R2:W1:Y:S01]  /*07a0*/  SYNCS.EXCH.64 URZ, [UR7+0x70], UR4 ;  /* 0x0000700407ff75b2 */ /* 0x0004620008000100 */
[----:B------:R2:W1:Y:S01]  /*07b0*/  SYNCS.EXCH.64 URZ, [UR7+0x60], UR10 ;  /* 0x0000600a07ff75b2 */ /* 0x0004620008000100 */
[----:B------:R2:W1:Y:S02]  /*07c0*/  SYNCS.EXCH.64 URZ, [UR7+0x78], UR4 ;  /* 0x0000780407ff75b2 */ /* 0x0004640008000100 */
[----:B--2---:R-:W-:Y:S01]  /*07d0*/  NOP ;  /* 0x0000000000007918 */ /* 0x004fe20000000000 */
.L_x_10:
[----:B------:R-:W2:Y:S01]  /*07e0*/  SHFL.IDX PT, R2, R73, RZ, 0x1f ;  /* 0x00001fff49027589 */ /* 0x000ea200000e0000 */
[----:B------:R-:W-:Y:S01]  /*07f0*/  NOP ;  /* 0x0000000000007918 */ /* 0x000fe20000000000 */
[----:B--2---:R-:W-:-:S13]  /*0800*/  ISETP.NE.AND P0, PT, R2, 0x3, PT ;  /* 0x000000030200780c */ /* 0x004fda0003f05270 */
[----:B------:R-:W-:Y:S05]  /*0810*/  @P0 BRA `(.L_x_11) ;  /* 0x0000000000300947 */ /* 0x000fea0003800000 */
[----:B-1----:R-:W1:Y:S01]  /*0820*/  S2UR UR5, SR_CgaCtaId ;  /* 0x00000000000579c3 */ /* 0x002e620000008800 */
        /* <DEDUP_REMOVED lines=8> */
[----:B-1----:R2:W1:Y:S01]  /*08b0*/  SYNCS.EXCH.64 URZ, [UR5+0x80], UR10 ;  /* 0x0000800a05ff75b2 */ /* 0x0024620008000100 */
[----:B------:R2:W1:Y:S02]  /*08c0*/  SYNCS.EXCH.64 URZ, [UR5+0x88], UR10 ;  /* 0x0000880a05ff75b2 */ /* 0x0004640008000100 */
[----:B--2---:R-:W-:Y:S01]  /*08d0*/  NOP ;  /* 0x0000000000007918 */ /* 0x004fe20000000000 */
.L_x_11:
[----:B------:R-:W2:Y:S01]  /*08e0*/  SHFL.IDX PT, R2, R73, RZ, 0x1f ;  /* 0x00001fff49027589 */ /* 0x000ea200000e0000 */
[----:B------:R-:W-:Y:S01]  /*08f0*/  NOP ;  /* 0x0000000000007918 */ /* 0x000fe20000000000 */
[----:B--2---:R-:W-:-:S13]  /*0900*/  ISETP.NE.AND P0, PT, R2, 0x4, PT ;  /* 0x000000040200780c */ /* 0x004fda0003f05270 */
[----:B------:R-:W-:Y:S05]  /*0910*/  @P0 BRA `(.L_x_12) ;  /* 0x00000000004c0947 */ /* 0x000fea0003800000 */
[----:B-1----:R-:W1:Y:S01]  /*0920*/  S2UR UR5, SR_CgaCtaId ;  /* 0x00000000000579c3 */ /* 0x002e620000008800 */
[----:B------:R-:W-:Y:S01]  /*0930*/  UMOV UR9, 0x100 ;  /* 0x0000010000097882 */ /* 0x000fe20000000000 */
[----:B------:R-:W-:Y:S01]  /*0940*/  UMOV UR7, 0x400 ;  /* 0x0000040000077882 */ /* 0x000fe20000000000 */
[----:B------:R-:W-:Y:S01]  /*0950*/  USEL UR9, UR9, 0xe0, UP2 ;  /* 0x000000e009097887 */ /* 0x000fe20009000000 */
[----:B------:R-:W-:Y:S01]  /*0960*/  UMOV UR4, 0x1 ;  /* 0x0000000100047882 */ /* 0x000fe20000000000 */
[----:B------:R-:W-:Y:S01]  /*0970*/  ELECT P0, URZ, PT ;  /* 0x0000000000ff782f */ /* 0x000fe20003800000 */
[----:B------:R-:W-:-:S04]  /*0980*/  UIADD3 UR10, UPT, UPT, -UR4, 0x100000, URZ ;  /* 0x00100000040a7890 */ /* 0x000fc8000fffe1ff */
[----:B------:R-:W-:Y:S02]  /*0990*/  USHF.L.U32 UR11, UR10, 0xb, URZ ;  /* 0x0000000b0a0b7899 */ /* 0x000fe400080006ff */
[----:B------:R-:W-:Y:S02]  /*09a0*/  USHF.L.U32 UR10, UR10, 0x1, URZ ;  /* 0x000000010a0a7899 */ /* 0x000fe400080006ff */
[----:B------:R-:W-:-:S04]  /*09b0*/  UIADD3 UR12, UPT, UPT, -UR9, 0x100000, URZ ;  /* 0x00100000090c7890 */ /* 0x000fc8000fffe1ff */
[----:B------:R-:W-:Y:S02]  /*09c0*/  USHF.L.U32 UR13, UR12, 0xb, URZ ;  /* 0x0000000b0c0d7899 */ /* 0x000fe400080006ff */
[----:B------:R-:W-:Y:S02]  /*09d0*/  USHF.L.U32 UR12, UR12, 0x1, URZ ;  /* 0x000000010c0c7899 */ /* 0x000fe400080006ff */
[----:B-1----:R-:W-:Y:S01]  /*09e0*/  ULEA UR5, UR5, UR7, 0x18 ;  /* 0x0000000705057291 */ /* 0x002fe2000f8ec0ff */
[----:B------:R-:W1:Y:S11]  /*09f0*/  FENCE.VIEW.ASYNC.S ;  /* 0x00000000000073c6 */ /* 0x000e760000000000 */
[----:B-1----:R2:W1:Y:S01]  /*0a00*/  SYNCS.EXCH.64 URZ, [UR5+0x90], UR10 ;  /* 0x0000900a05ff75b2 */ /* 0x0024620008000100 */
[----:B------:R2:W1:Y:S01]  /*0a10*/  SYNCS.EXCH.64 URZ, [UR5+0xa0], UR12 ;  /* 0x0000a00c05ff75b2 */ /* 0x0004620008000100 */
[----:B------:R2:W1:Y:S01]  /*0a20*/  SYNCS.EXCH.64 URZ, [UR5+0x98], UR10 ;  /* 0x0000980a05ff75b2 */ /* 0x0004620008000100 */
[----:B------:R2:W1:Y:S02]  /*0a30*/  SYNCS.EXCH.64 URZ, [UR5+0xa8], UR12 ;  /* 0x0000a80c05ff75b2 */ /* 0x0004640008000100 */
[----:B--2---:R-:W-:Y:S01]  /*0a40*/  NOP ;  /* 0x0000000000007918 */ /* 0x004fe20000000000 */
.L_x_12:
        /* <DEDUP_REMOVED lines=22> */
[----:B------:R2:W1:Y:S01]  /*0bb0*/  SYNCS.EXCH.64 URZ, [UR7+0xe0], UR4 ;  /* 0x0000e00407ff75b2 */ /* 0x0004620008000100 */
[----:B------:R2:W1:Y:S01]  /*0bc0*/  SYNCS.EXCH.64 URZ, [UR7+0xc8], UR10 ;  /* 0x0000c80a07ff75b2 */ /* 0x0004620008000100 */
[----:B------:R2:W1:Y:S02]  /*0bd0*/  SYNCS.EXCH.64 URZ, [UR7+0xe8], UR4 ;  /* 0x0000e80407ff75b2 */ /* 0x0004640008000100 */
[----:B--2---:R-:W-:Y:S01]  /*0be0*/  NOP ;  /* 0x0000000000007918 */ /* 0x004fe20000000000 */
.L_x_13:
        /* <DEDUP_REMOVED lines=18> */
.L_x_14:
[----:B-1----:R-:W1:Y:S01]  /*0d10*/  S2UR UR5, SR_CTAID.X ;  /* 0x00000000000579c3 */ /* 0x002e620000002500 */
[----:B------:R-:W-:-:S05]  /*0d20*/  CS2R.32 R68, SR_CgaSize ;  /* 0x0000000000447805 */ /* 0x000fca0000008a00 */
[----:B------:R-:W-:-:S05]  /*0d30*/  IMAD R68, R68, -0xa0, RZ ;  /* 0xffffff6044447824 */ /* 0x000fca00078e02ff */
[----:B------:R-:W-:-:S14]  /*0d40*/  R2UR UR9, R68 ;  /* 0x00000000440972ca */ /* 0x000fdc00000e0000 */
[----:B------:R-:W2:Y:S01]  /*0d50*/  LDCU UR9, c[0x0][UR9+0x2b0] ;  /* 0x00005600090977ac */ /* 0x000ea20008000800 */
[----:B------:R-:W-:Y:S01]  /*0d60*/  NOP ;  /* 0x0000000000007918 */ /* 0x000fe20000000000 */
[----:B------:R-:W-:-:S05]  /*0d70*/  CS2R.32 R68, SR_CgaSize ;  /* 0x0000000000447805 */ /* 0x000fca0000008a00 */
[----:B------:R-:W-:-:S05]  /*0d80*/  IMAD R68, R68, -0xa0, RZ ;  /* 0xffffff6044447824 */ /* 0x000fca00078e02ff */
[----:B------:R-:W-:-:S14]  /*0d90*/  R2UR UR7, R68 ;  /* 0x00000000440772ca */ /* 0x000fdc00000e0000 */
[----:B------:R-:W3:Y:S01]  /*0da0*/  LDCU UR7, c[0x0][UR7+0x2b4] ;  /* 0x00005680070777ac */ /* 0x000ee20008000800 */
[----:B------:R-:W4:Y:S08]  /*0db0*/  S2UR UR4, SR_CTAID.Y ;  /* 0x00000000000479c3 */ /* 0x000f300000002600 */
[----:B------:R-:W3:Y:S01]  /*0dc0*/  LDC R9, c[0x0][0xb24] ;  /* 0x0002c900ff097b82 */ /* 0x000ee20000000800 */
[----:B-1----:R-:W-:-:S02]  /*0dd0*/  I2FP.F32.U32 R4, UR5 ;  /* 0x0000000500047c45 */ /* 0x002fc40008201000 */
[----:B------:R-:W-:-:S05]  /*0de0*/  CS2R.32 R5, SR_CgaSize ;  /* 0x0000000000057805 */ /* 0x000fca0000008a00 */
[----:B------:R-:W-:-:S06]  /*0df0*/  IMAD R5, R5, -0xa0, RZ ;  /* 0xffffff6005057824 */ /* 0x000fcc00078e02ff */
[----:B------:R-:W1:Y:S01]  /*0e00*/  LDC R5, c[0x0][R5+0x2a0] ;  /* 0x0000a80005057b82 */ /* 0x000e620000000800 */
[----:B------:R-:W-:Y:S01]  /*0e10*/  MOV R21, UR5 ;  /* 0x0000000500157c02 */ /* 0x000fe20008000f00 */
[----:B--2---:R-:W-:Y:S01]  /*0e20*/  FMUL R4, R4, UR9 ;  /* 0x0000000904047c20 */ /* 0x004fe20008400000 */
[----:B----4-:R-:W-:Y:S02]  /*0e30*/  I2FP.F32.U32 R2, UR4 ;  /* 0x0000000400027c45 */ /* 0x010fe40008201000 */
[----:B------:R-:W-:-:S05]  /*0e40*/  CS2R.32 R3, SR_CgaSize ;  /* 0x0000000000037805 */ /* 0x000fca0000008a00 */
[----:B------:R-:W-:-:S06]  /*0e50*/  IMAD R3, R3, -0xa0, RZ ;  /* 0xffffff6003037824 */ /* 0x000fcc00078e02ff */
[----:B------:R-:W2:Y:S01]  /*0e60*/  LDC R3, c[0x0][R3+0x2a4] ;  /* 0x0000a90003037b82 */ /* 0x000ea20000000800 */
[----:B------:R-:W4:Y:S01]  /*0e70*/  F2I.U32.TRUNC.NTZ R68, R4 ;  /* 0x0000000400447305 */ /* 0x000f22000020f000 */
[----:B------:R-:W-:Y:S01]  /*0e80*/  MOV R20, UR4 ;  /* 0x0000000400147c02 */ /* 0x000fe20008000f00 */
[----:B---3--:R-:W-:-:S05]  /*0e90*/  FMUL R2, R2, UR7 ;  /* 0x0000000702027c20 */ /* 0x008fca0008400000 */
[----:B------:R-:W-:Y:S01]  /*0ea0*/  BAR.SYNC.DEFER_BLOCKING 0x0 ;  /* 0x0000000000007b1d */ /* 0x000fe20000010000 */
[----:B------:R-:W-:-:S05]  /*0eb0*/  ISETP.GE.AND P0, PT, R9, 0x1, PT ;  /* 0x000000010900780c */ /* 0x000fca0003f06270 */
[----:B------:R-:W3:Y:S02]  /*0ec0*/  F2I.U32.TRUNC.NTZ R66, R2 ;  /* 0x0000000200427305 */ /* 0x000ee4000020f000 */
[----:B------:R-:W2:Y:S01]  /*0ed0*/  S2UR UR36, SR_CTAID.Z ;  /* 0x00000000002479c3 */ /* 0x000ea20000002700 */
[----:B----4-:R-:W-:-:S05]  /*0ee0*/  IADD3 R68, PT, PT, -R68, RZ, RZ ;  /* 0x000000ff44447210 */ /* 0x010fca0007ffe1ff */
[----:B-1----:R-:W-:Y:S01]  /*0ef0*/  IMAD R68, R5, R68, UR5 ;  /* 0x0000000505447e24 */ /* 0x002fe2000f8e0244 */
[----:B---3--:R-:W-:-:S05]  /*0f00*/  IADD3 R66, PT, PT, -R66, RZ, RZ ;  /* 0x000000ff42427210 */ /* 0x008fca0007ffe1ff */
[----:B--2---:R-:W-:Y:S01]  /*0f10*/  IMAD R66, R3, R66, UR4 ;  /* 0x0000000403427e24 */ /* 0x004fe2000f8e0242 */
[----:B------:R-:W-:Y:S06]  /*0f20*/  @!P0 BRA `(.L_x_15) ;  /* 0x0000000000b88947 */ /* 0x000fec0003800000 */
[----:B------:R-:W1:Y:S01]  /*0f30*/  LDC.64 R4, c[0x0][0xb18] ;  /* 0x0002c600ff047b82 */ /* 0x000e620000000a00 */
[----:B------:R-:W-:-:S07]  /*0f40*/  ISETP.NE.AND P0, PT, R9, 0x1, PT ;  /* 0x000000010900780c */ /* 0x000fce0003f05270 */
[----:B------:R-:W2:Y:S08]  /*0f50*/  LDC R10, c[0x0][0xb0c] ;  /* 0x0002c300ff0a7b82 */ /* 0x000eb00000000800 */
[----:B------:R-:W3:Y:S08]  /*0f60*/  LDC R11, c[0x0][0x370] ;  /* 0x0000dc00ff0b7b82 */ /* 0x000ef00000000800 */
[----:B------:R-:W4:Y:S01]  /*0f70*/  LDC R12, c[0x0][0x374] ;  /* 0x0000dd00ff0c7b82 */ /* 0x000f220000000800 */
[----:B-1----:R-:W-:-:S07]  /*0f80*/  ISETP.NE.AND P1, PT, R4, 0x1, PT ;  /* 0x000000010400780c */ /* 0x002fce0003f25270 */
[----:B------:R-:W3:Y:S01]  /*0f90*/  LDC.64 R6, c[0x0][0xb10] ;  /* 0x0002c400ff067b82 */ /* 0x000ee20000000a00 */
[----:B--2---:R-:W-:-:S07]  /*0fa0*/  ISETP.NE.AND P2, PT, R10, 0x1, PT ;  /* 0x000000010a00780c */ /* 0x004fce0003f45270 */
[----:B------:R-:W1:Y:S08]  /*0fb0*/  LDC R8, c[0x0][0xb20] ;  /* 0x0002c800ff087b82 */ /* 0x000e700000000800 */
[----:B------:R-:W2:Y:S01]  /*0fc0*/  LDC.64 R2, c[0x0][0xb28] ;  /* 0x0002ca00ff027b82 */ /* 0x000ea20000000a00 */
[----:B----4-:R-:W-:-:S04]  /*0fd0*/  IMAD.HI.U32 R13, R12, R5, RZ ;  /* 0x000000050c0d7227 */ /* 0x010fc800078e00ff */
[----:B------:R-:W-:-:S04]  /*0fe0*/  IMAD.HI.U32 R5, R20, R5, RZ ;  /* 0x0000000514057227 */ /* 0x000fc800078e00ff */
[----:B---3--:R-:W-:-:S04]  /*0ff0*/  IMAD.HI.U32 R14, R11, R6, RZ ;  /* 0x000000060b0e7227 */ /* 0x008fc800078e00ff */
[C---:B------:R-:W-:Y:S01]  /*1000*/  IMAD.HI.U32 R16, R21.reuse, R6, RZ ;  /* 0x0000000615107227 */ /* 0x040fe200078e00ff */
[-C--:B------:R-:W-:Y:S02]  /*1010*/  @P2 SHF.R.U32.HI R11, RZ, R7.reuse, R14 ;  /* 0x00000007ff0b2219 */ /* 0x080fe4000001160e */
[-C--:B-1----:R-:W-:Y:S02]  /*1020*/  @P1 SHF.R.U32.HI R12, RZ, R8.reuse, R13 ;  /* 0x00000008ff0c1219 */ /* 0x082fe4000001160d */
[----:B------:R-:W-:Y:S02]  /*1030*/  SHF.R.U32.HI R5, RZ, R8, R5 ;  /* 0x00000008ff057219 */ /* 0x000fe40000011605 */
[----:B------:R-:W-:Y:S02]  /*1040*/  SHF.R.U32.HI R16, RZ, R7, R16 ;  /* 0x00000007ff107219 */ /* 0x000fe40000011610 */
[----:B------:R-:W-:Y:S01]  /*1050*/  SEL R5, R20, R5, !P1 ;  /* 0x0000000514057207 */ /* 0x000fe20004800000 */
[----:B--2---:R-:W-:Y:S01]  /*1060*/  IMAD.HI.U32 R14, R12, R2, RZ ;  /* 0x000000020c0e7227 */ /* 0x004fe200078e00ff */
[----:B------:R-:W-:-:S02]  /*1070*/  SEL R7, R21, R16, !P2 ;  /* 0x0000001015077207 */ /* 0x000fc40005000000 */
[----:B------:R-:W-:Y:S01]  /*1080*/  IADD3 R13, PT, PT, -R5, RZ, RZ ;  /* 0x000000ff050d7210 */ /* 0x000fe20007ffe1ff */
[----:B------:R-:W-:Y:S01]  /*1090*/  IMAD.HI.U32 R6, R11, R2, RZ ;  /* 0x000000020b067227 */ /* 0x000fe200078e00ff */
[----:B------:R-:W-:-:S03]  /*10a0*/  @P0 SHF.R.U32.HI R12, RZ, R3, R14 ;  /* 0x00000003ff0c0219 */ /* 0x000fc6000001160e */
[----:B------:R-:W-:Y:S01]  /*10b0*/  IMAD R13, R4, R13, R20 ;  /* 0x0000000d040d7224 */ /* 0x000fe200078e0214 */
[----:B------:R-:W-:Y:S01]  /*10c0*/  @P0 SHF.R.U32.HI R11, RZ, R3, R6 ;  /* 0x00000003ff0b0219 */ /* 0x000fe20000011606 */
[----:B------:R-:W-:-:S04]  /*10d0*/  IMAD R12, R12, R9, RZ ;  /* 0x000000090c0c7224 */ /* 0x000fc800078e02ff */
[----:B------:R-:W-:Y:S01]  /*10e0*/  IMAD R6, R11, R9, RZ ;  /* 0x000000090b067224 */ /* 0x000fe200078e02ff */
[----:B------:R-:W-:-:S04]  /*10f0*/  ISETP.GE.AND P1, PT, R5, R12, PT ;  /* 0x0000000c0500720c */ /* 0x000fc80003f26270 */
[----:B------:R-:W-:Y:S01]  /*1100*/  ISETP.GE.OR P1, PT, R7, R6, P1 ;  /* 0x000000060700720c */ /* 0x000fe20000f26670 */
[----:B------:R-:W-:-:S05]  /*1110*/  IMAD.HI.U32 R6, R5, R2, RZ ;  /* 0x0000000205067227 */ /* 0x000fca00078e00ff */
[----:B------:R-:W-:-:S04]  /*1120*/  SHF.R.U32.HI R6, RZ, R3, R6 ;  /* 0x00000003ff067219 */ /* 0x000fc80000011606 */
[----:B------:R-:W-:-:S03]  /*1130*/  SEL R6, R5, R6, !P0 ;  /* 0x0000000605067207 */ /* 0x000fc60004000000 */
[----:B------:R-:W-:Y:S01]  /*1140*/  @!P1 IMAD.HI.U32 R8, R7, R2, RZ ;  /* 0x0000000207089227 */ /* 0x000fe200078e00ff */
[----:B------:R-:W-:-:S04]  /*1150*/  IADD3 R2, PT, PT, -R6, RZ, RZ ;  /* 0x000000ff06027210 */ /* 0x000fc80007ffe1ff */
[----:B------:R-:W-:Y:S01]  /*1160*/  @!P1 SHF.R.U32.HI R8, RZ, R3, R8 ;  /* 0x00000003ff089219 */ /* 0x000fe20000011608 */
[----:B------:R-:W-:-:S03]  /*1170*/  IMAD R2, R9, R2, R5 ;  /* 0x0000000209027224 */ /* 0x000fc600078e0205 */
[----:B------:R-:W-:-:S05]  /*1180*/  @!P1 SEL R3, R7, R8, !P0 ;  /* 0x0000000807039207 */ /* 0x000fca0004000000 */
[--C-:B------:R-:W-:Y:S02]  /*1190*/  @!P1 IMAD.IADD R6, R6, 0x1, -R3.reuse ;  /* 0x0000000106069824 */ /* 0x100fe400078e0a03 */
[----:B------:R-:W-:Y:S01]  /*11a0*/  @!P1 IMAD R3, R2, R11, R3 ;  /* 0x0000000b02039224 */ /* 0x000fe200078e0203 */
[----:B------:R-:W-:Y:S01]  /*11b0*/  IADD3 R2, PT, PT, -R7, RZ, RZ ;  /* 0x000000ff07027210 */ /* 0x000fe20007ffe1ff */
[----:B------:R-:W-:Y:S02]  /*11c0*/  @!P1 IMAD R5, R6, R9, R7 ;  /* 0x0000000906059224 */ /* 0x000fe400078e0207 */
[----:B------:R-:W-:Y:S02]  /*11d0*/  @!P1 IMAD.MOV.U32 R7, RZ, RZ, R3 ;  /* 0x000000ffff079224 */ /* 0x000fe400078e0003 */
[----:B------:R-:W-:Y:S02]  /*11e0*/  IMAD R2, R10, R2, R21 ;  /* 0x000000020a027224 */ /* 0x000fe400078e0215 */
[----:B------:R-:W-:-:S02]  /*11f0*/  IMAD R20, R5, R4, R13 ;  /* 0x0000000405147224 */ /* 0x000fc400078e020d */
[----:B------:R-:W-:Y:S02]  /*1200*/  IMAD R21, R7, R10, R2 ;  /* 0x0000000a07157224 */ /* 0x000fe400078e0202 */
.L_x_15:
[----:B------:R-:W1:Y:S01]  /*1210*/  LDCU UR4, c[0x0][0xb30] ;  /* 0x00016600ff0477ac */ /* 0x000e620008000800 */
[----:B------:R-:W2:Y:S08]  /*1220*/  S2UR UR37, SR_CgaCtaId ;  /* 0x00000000002579c3 */ /* 0x000eb00000008800 */
[----:B------:R-:W3:Y:S01]  /*1230*/  LDC R26, c[0x0][0xb24] ;  /* 0x0002c900ff1a7b82 */ /* 0x000ee20000000800 */
[----:B-1----:R-:W-:-:S09]  /*1240*/  UISETP.NE.AND UP1, UPT, UR4, 0x1, UPT ;  /* 0x000000010400788c */ /* 0x002fd2000bf25270 */
[----:B--2---:R-:W-:Y:S05]  /*1250*/  BRA.U UP1, `(.L_x_16) ;  /* 0x0000000101407547 */ /* 0x004fea000b800000 */
[----:B------:R-:W1:Y:S08]  /*1260*/  LDC.64 R4, c[0x0][0xb10] ;  /* 0x0002c400ff047b82 */ /* 0x000e700000000a00 */
[----:B------:R-:W2:Y:S08]  /*1270*/  LDC.64 R2, c[0x0][0xb18] ;  /* 0x0002c600ff027b82 */ /* 0x000eb00000000a00 */
[----:B------:R-:W4:Y:S08]  /*1280*/  LDC R6, c[0x0][0xb20] ;  /* 0x0002c800ff067b82 */ /* 0x000f300000000800 */
[----:B------:R-:W3:Y:S01]  /*1290*/  LDC R8, c[0x0][0xb0c] ;  /* 0x0002c300ff087b82 */ /* 0x000ee20000000800 */
[----:B-1----:R-:W-:-:S05]  /*12a0*/  IMAD.HI.U32 R4, R21, R4, RZ ;  /* 0x0000000415047227 */ /* 0x002fca00078e00ff */
[----:B------:R-:W-:Y:S01]  /*12b0*/  SHF.R.U32.HI R4, RZ, R5, R4 ;  /* 0x00000005ff047219 */ /* 0x000fe20000011604 */
[----:B--2---:R-:W-:Y:S01]  /*12c0*/  IMAD.HI.U32 R3, R20, R3, RZ ;  /* 0x0000000314037227 */ /* 0x004fe200078e00ff */
[----:B------:R-:W-:-:S04]  /*12d0*/  ISETP.NE.AND P0, PT, R2, 0x1, PT ;  /* 0x000000010200780c */ /* 0x000fc80003f05270 */
[----:B----4-:R-:W-:-:S04]  /*12e0*/  SHF.R.U32.HI R3, RZ, R6, R3 ;  /* 0x00000006ff037219 */ /* 0x010fc80000011603 */
[----:B------:R-:W-:Y:S02]  /*12f0*/  SEL R3, R20, R3, !P0 ;  /* 0x0000000314037207 */ /* 0x000fe40004000000 */
[----:B---3--:R-:W-:-:S04]  /*1300*/  ISETP.NE.AND P1, PT, R8, 0x1, PT ;  /* 0x000000010800780c */ /* 0x008fc80003f25270 */
[----:B------:R-:W-:-:S05]  /*1310*/  SEL R4, R21, R4, !P1 ;  /* 0x0000000415047207 */ /* 0x000fca0004800000 */
[----:B------:R-:W-:Y:S02]  /*1320*/  IMAD.IADD R5, R3, 0x1, -R4 ;  /* 0x0000000103057824 */ /* 0x000fe400078e0a04 */
[----:B------:R-:W-:Y:S02]  /*1330*/  IMAD.IADD R3, R4, 0x1, -R3 ;  /* 0x0000000104037824 */ /* 0x000fe400078e0a03 */
[----:B------:R-:W-:Y:S02]  /*1340*/  IMAD R21, R5, R8, R21 ;  /* 0x0000000805157224 */ /* 0x000fe400078e0215 */
[----:B------:R-:W-:-:S07]  /*1350*/  IMAD R20, R3, R2, R20 ;  /* 0x0000000203147224 */ /* 0x000fce00078e0214 */
.L_x_16:
[----:B------:R-:W-:Y:S01]  /*1360*/  BAR.SYNC.DEFER_BLOCKING 0x0 ;  /* 0x0000000000007b1d */ /* 0x000fe20000010000 */
[----:B------:R-:W-:Y:S01]  /*1370*/  UISETP.NE.AND UP1, UPT, UR8, 0x2, UPT ;  /* 0x000000020800788c */ /* 0x000fe2000bf25270 */
[----:B------:R-:W-:Y:S02]  /*1380*/  ISETP.NE.OR P5, PT, R0, 0x2, !P5 ;  /* 0x000000020000780c */ /* 0x000fe40006fa5670 */
[----:B------:R-:W-:-:S06]  /*1390*/  LOP3.LUT R2, R79, 0x1f, RZ, 0xc0, !PT ;  /* 0x0000001f4f027812 */ /* 0x000fcc00078ec0ff */
[----:B------:R-:W-:Y:S05]  /*13a0*/  BRA.U UP1, `(.L_x_17) ;  /* 0x00000011017c7547 */ /* 0x000fea000b800000 */
[----:B------:R-:W1:Y:S01]  /*13b0*/  LDCU UR13, c[0x0][0x38c] ;  /* 0x00007180ff0d77ac */ /* 0x000e620008000800 */
[----:B------:R-:W2:Y:S01]  /*13c0*/  LDC R9, c[0x0][0x370] ;  /* 0x0000dc00ff097b82 */ /* 0x000ea20000000800 */
[----:B------:R-:W-:Y:S01]  /*13d0*/  PLOP3.LUT P1, PT, PT, PT, UP2, 0x80, 0x8 ;  /* 0x000000000008781c */ /* 0x000fe20003f2f028 */
[----:B------:R-:W-:Y:S01]  /*13e0*/  HFMA2 R12, -RZ, RZ, 0, 0 ;  /* 0x00000000ff0c7431 */ /* 0x000fe200000001ff */
[----:B------:R-:W-:Y:S01]  /*13f0*/  ISETP.EQ.OR P4, PT, R2, RZ, P5 ;  /* 0x000000ff0200720c */ /* 0x000fe20002f82670 */
[----:B------:R-:W-:Y:S01]  /*1400*/  IMAD.MOV.U32 R15, RZ, RZ, 0x1 ;  /* 0x00000001ff0f7424 */ /* 0x000fe200078e00ff */
[----:B------:R-:W-:Y:S01]  /*1410*/  PLOP3.LUT P1, PT, P1, PT, PT, 0x8, 0x80 ;  /* 0x000000000080781c */ /* 0x000fe20000f2e170 */
[----:B------:R-:W-:Y:S01]  /*1420*/  IMAD.MOV.U32 R14, RZ, RZ, RZ ;  /* 0x000000ffff0e7224 */ /* 0x000fe200078e00ff */
[----:B------:R-:W-:Y:S01]  /*1430*/  MOV R8, 0x1 ;  /* 0x0000000100087802 */ /* 0x000fe20000000f00 */
[----:B------:R-:W4:Y:S01]  /*1440*/  LDC R0, c[0x0][0x374] ;  /* 0x0000dd00ff007b82 */ /* 0x000f220000000800 */
[----:B------:R-:W-:Y:S01]  /*1450*/  IMAD.MOV.U32 R10, RZ, RZ, RZ ;  /* 0x000000ffff0a7224 */ /* 0x000fe200078e00ff */
[----:B------:R-:W2:Y:S01]  /*1460*/  LDCU.64 UR22, c[0x0][0x348] ;  /* 0x00006900ff1677ac */ /* 0x000ea20008000a00 */
[----:B------:R-:W-:Y:S01]  /*1470*/  UMOV UR6, URZ ;  /* 0x000000ff00067c82 */ /* 0x000fe20008000000 */
[----:B-1----:R-:W-:-:S04]  /*1480*/  UIADD3 UR5, UPT, UPT, UR13, 0x1f, URZ ;  /* 0x0000001f0d057890 */ /* 0x002fc8000fffe0ff */
[----:B------:R-:W-:-:S04]  /*1490*/  USHF.R.S32.HI UR4, URZ, 0x1f, UR5 ;  /* 0x0000001fff047899 */ /* 0x000fc80008011405 */
[----:B------:R-:W-:-:S04]  /*14a0*/  ULEA.HI UR4, UR4, UR5, URZ, 0x5 ;  /* 0x0000000504047291 */ /* 0x000fc8000f8f28ff */
[----:B------:R-:W-:Y:S02]  /*14b0*/  USHF.R.S32.HI UR15, URZ, 0x5, UR4 ;  /* 0x00000005ff0f7899 */ /* 0x000fe40008011404 */
[----:B------:R-:W-:Y:S02]  /*14c0*/  UIADD3 UR4, UPT, UPT, UR13, -0x1, URZ ;  /* 0xffffffff0d047890 */ /* 0x000fe4000fffe0ff */
[----:B------:R-:W-:Y:S02]  /*14d0*/  UISETP.LT.U32.AND UP0, UPT, UR15, 0x5, UPT ;  /* 0x000000050f00788c */ /* 0x000fe4000bf01070 */
[----:B------:R-:W-:Y:S02]  /*14e0*/  UISETP.GE.U32.AND UP1, UPT, UR4, -0x3f, UPT ;  /* 0xffffffc10400788c */ /* 0x000fe4000bf26070 */
[----:B------:R-:W-:Y:S02]  /*14f0*/  USEL UR14, UR15, 0x5, UP0 ;  /* 0x000000050f0e7887 */ /* 0x000fe40008000000 */
[----:B------:R-:W-:-:S02]  /*1500*/  UIADD3 UR13, UPT, UPT, UR13, 0x3e, URZ ;  /* 0x0000003e0d0d7890 */ /* 0x000fc4000fffe0ff */
[----:B------:R-:W-:Y:S02]  /*1510*/  UIADD3 UR5, UPT, UPT, UR14, -0x1, URZ ;  /* 0xffffffff0e057890 */ /* 0x000fe4000fffe0ff */
[----:B------:R-:W-:-:S03]  /*1520*/  UIADD3 UR7, UPT, UPT, UR15, -UR14, URZ ;  /* 0x8000000e0f077290 */ /* 0x000fc6000fffe0ff */
[----:B------:R-:W-:-:S04]  /*1530*/  @UP1 UIADD3 UR5, UPT, UPT, UR14, URZ, URZ ;  /* 0x000000ff0e051290 */ /* 0x000fc8000fffe0ff */
[----:B--2---:R-:W-:-:S12]  /*1540*/  UIADD3 UR5, UPT, UPT, UR5, 0x1, URZ ;  /* 0x0000000105057890 */ /* 0x004fd8000fffe0ff */
.L_x_35:
[----:B------:R-:W-:Y:S01]  /*1550*/  UISETP.NE.AND UP0, UPT, UR37, URZ, UPT ;  /* 0x000000ff2500728c */ /* 0x000fe2000bf05270 */
[----:B------:R-:W1:Y:S08]  /*1560*/  S2UR UR37, SR_CgaCtaId ;  /* 0x00000000002579c3 */ /* 0x000e700000008800 */
[----:B------:R-:W-:Y:S05]  /*1570*/  BRA.U UP0, `(.L_x_18) ;  /* 0x0000000100347547 */ /* 0x000fea000b800000 */
[----:B------:R-:W2:Y:S01]  /*1580*/  S2R R2, SR_CgaCtaId ;  /* 0x0000000000027919 */ /* 0x000ea20000008800 */
[----:B------:R-:W-:-:S04]  /*1590*/  MOV R3, 0x400 ;  /* 0x0000040000037802 */ /* 0x000fc80000000f00 */
[----:B--2---:R-:W-:Y:S02]  /*15a0*/  LEA R3, R2, R3, 0x18 ;  /* 0x0000000302037211 */ /* 0x004fe400078ec0ff */
[----:B------:R-:W-:-:S03]  /*15b0*/  SHF.L.U32 R2, R8, 0x1f, RZ ;  /* 0x0000001f08027819 */ /* 0x000fc600000006ff */
[----:B------:R-:W-:-:S04]  /*15c0*/  IMAD R3, R10, 0x8, R3 ;  /* 0x000000080a037824 */ /* 0x000fc800078e0203 */
[----:B------:R-:W2:Y:S02]  /*15d0*/  SYNCS.PHASECHK.TRANS64.TRYWAIT P0, [R3+URZ+0x100], R2 ;  /* 0x00010002030075a7 */ /* 0x000ea400080011ff */
[----:B--2---:R-:W-:Y:S05]  /*15e0*/  @!P0 BRA `(.L_x_19) ;  /* 0x0000005800c08947 */ /* 0x004fea0003800000 */
.L_x_116:
[----:B------:R-:W-:Y:S01]  /*15f0*/  VIADD R10, R10, 0x1 ;  /* 0x000000010a0a7836 */ /* 0x000fe20000000000 */
[----:B------:R2:W-:Y:S04]  /*1600*/  SYNCS.ARRIVE.TRANS64.A1T0 RZ, [R3+URZ+0xf0], RZ ;  /* 0x0000f0ff03ff79a7 */ /* 0x0005e800081000ff */
[----:B------:R-:W-:-:S04]  /*1610*/  ISETP.NE.AND P0, PT, R10, 0x2, PT ;  /* 0x000000020a00780c */ /* 0x000fc80003f05270 */
[----:B------:R-:W-:Y:S02]  /*1620*/  SEL R10, R10, RZ, P0 ;  /* 0x000000ff0a0a7207 */ /* 0x000fe40000000000 */
[----:B--2---:R-:W-:-:S04]  /*1630*/  SEL R3, RZ, 0x1, P0 ;  /* 0x00000001ff037807 */ /* 0x004fc80000000000 */
[----:B------:R-:W-:-:S07]  /*1640*/  LOP3.LUT R8, R8, R3, RZ, 0x3c, !PT ;  /* 0x0000000308087212 */ /* 0x000fce00078e3cff */
.L_x_18:
[----:B------:R-:W-:Y:S01]  /*1650*/  UMOV UR4, 0x400 ;  /* 0x0000040000047882 */ /* 0x000fe20000000000 */
[----:B------:R-:W-:Y:S01]  /*1660*/  SHF.L.U32 R2, R15, 0x1f, RZ ;  /* 0x0000001f0f027819 */ /* 0x000fe200000006ff */
[----:B-1----:R-:W-:Y:S01]  /*1670*/  ULEA UR4, UR37, UR4, 0x18 ;  /* 0x0000000425047291 */ /* 0x002fe2000f8ec0ff */
[----:B------:R-:W-:Y:S01]  /*1680*/  R2UR UR35, R21 ;  /* 0x00000000152372ca */ /* 0x000fe200000e0000 */
[----:B------:R-:W-:Y:S01]  /*1690*/  UISETP.GE.U32.AND UP0, UPT, UR13, 0x3f, UPT ;  /* 0x0000003f0d00788c */ /* 0x000fe2000bf06070 */
[----:B------:R-:W-:Y:S01]  /*16a0*/  R2UR UR11, R20 ;  /* 0x00000000140b72ca */ /* 0x000fe200000e0000 */
[----:B------:R-:W-:Y:S01]  /*16b0*/  ULEA UR8, UR6, UR4, 0x3 ;  /* 0x0000000406087291 */ /* 0x000fe2000f8e18ff */
[----:B------:R-:W-:-:S08]  /*16c0*/  UMOV UR24, URZ ;  /* 0x000000ff00187c82 */ /* 0x000fd00008000000 */
[----:B------:R1:W2:Y:S01]  /*16d0*/  SYNCS.PHASECHK.TRANS64.TRYWAIT P0, [UR8+0x28], R2 ;  /* 0x00002802ff0075a7 */ /* 0x0002a20008001108 */
[----:B------:R-:W-:Y:S02]  /*16e0*/  USHF.L.U32 UR35, UR35, 0x6, URZ ;  /* 0x0000000623237899 */ /* 0x000fe400080006ff */
[----:B------:R-:W-:Y:S01]  /*16f0*/  USHF.L.U32 UR11, UR11, 0x6, URZ ;  /* 0x000000060b0b7899 */ /* 0x000fe200080006ff */
[----:B------:R-:W-:Y:S11]  /*1700*/  BRA.U !UP0, `(.L_x_20) ;  /* 0x0000000108a47547 */ /* 0x000ff6000b800000 */
[----:B------:R-:W-:Y:S01]  /*1710*/  UMOV UR16, URZ ;  /* 0x000000ff00107c82 */ /* 0x000fe20008000000 */
[----:B------:R-:W-:-:S05]  /*1720*/  UMOV UR17, UR6 ;  /* 0x0000000600117c82 */ /* 0x000fca0008000000 */
.L_x_25:
[----:B-1----:R-:W-:Y:S01]  /*1730*/  ULEA UR33, UR17, UR4, 0x3 ;  /* 0x0000000411217291 */ /* 0x002fe2000f8e18ff */
[----:B--2---:R-:W-:Y:S01]  /*1740*/  @!P5 MOV R3, 0x4000 ;  /* 0x000040000003d802 */ /* 0x004fe20000000f00 */
[----:B--2---:R-:W-:Y:S10]  /*1750*/  @P0 BRA `(.L_x_21) ;  /* 0x00000000000c0947 */ /* 0x004ff40003800000 */
[----:B------:R-:W-:-:S04]  /*1760*/  SHF.L.U32 R5, R15, 0x1f, RZ ;  /* 0x0000001f0f057819 */ /* 0x000fc800000006ff */
[----:B------:R-:W2:Y:S02]  /*1770*/  SYNCS.PHASECHK.TRANS64.TRYWAIT P0, [UR33+0x28], R5 ;  /* 0x00002805ff0075a7 */ /* 0x000ea40008001121 */
[----:B--2---:R-:W-:Y:S05]  /*1780*/  @!P0 BRA `(.L_x_22) ;  /* 0x00000058006c8947 */ /* 0x004fea0003800000 */
.L_x_21:
[----:B------:R2:W-:Y:S01]  /*1790*/  @!P5 SYNCS.ARRIVE.TRANS64 RZ, [UR33], R3 ;  /* 0x00000003ffffd9a7 */ /* 0x0005e20008000021 */
[----:B------:R-:W-:Y:S04]  /*17a0*/  BSSY.RECONVERGENT B0, `(.L_x_23) ;  /* 0x0000003000007945 */ /* 0x000fe80003800200 */
[----:B------:R-:W-:Y:S05]  /*17b0*/  @P4 BRA `(.L_x_24) ;  /* 0x0000000000044947 */ /* 0x000fea0003800000 */
[----:B------:R-:W-:Y:S05]  /*17c0*/  BPT.TRAP 0x1 ;  /* 0x000000040000795c */ /* 0x000fea0000300000 */
.L_x_24:
[----:B------:R-:W-:Y:S05]  /*17d0*/  BSYNC.RECONVERGENT B0 ;  /* 0x0000000000007941 */ /* 0x000fea0003800200 */
.L_x_23:
[----:B------:R-:W-:Y:S02]  /*17e0*/  UIADD3 UR6, UPT, UPT, UR17, 0x1, URZ ;  /* 0x0000000111067890 */ /* 0x000fe4000fffe0ff */
[----:B------:R-:W-:Y:S02]  /*17f0*/  UIADD3 UR26, UP1, UPT, UR22, 0x80, URZ ;  /* 0x00000080161a7890 */ /* 0x000fe4000ff3e0ff */
[----:B------:R-:W-:Y:S02]  /*1800*/  UISETP.NE.AND UP0, UPT, UR6, 0x5, UPT ;  /* 0x000000050600788c */ /* 0x000fe4000bf05270 */
[----:B------:R-:W-:Y:S02]  /*1810*/  USHF.L.U32 UR34, UR16, 0x5, URZ ;  /* 0x0000000510227899 */ /* 0x000fe400080006ff */
[----:B------:R-:W-:Y:S02]  /*1820*/  USEL UR9, URZ, 0x1, UP0 ;  /* 0x00000001ff097887 */ /* 0x000fe40008000000 */
[----:B------:R-:W-:-:S02]  /*1830*/  USEL UR6, UR6, URZ, UP0 ;  /* 0x000000ff06067287 */ /* 0x000fc40008000000 */
[----:B------:R-:W-:Y:S02]  /*1840*/  UIADD3 UR20, UP0, UPT, UR22, 0x180, URZ ;  /* 0x0000018016147890 */ /* 0x000fe4000ff1e0ff */
[----:B------:R-:W-:Y:S01]  /*1850*/  ULEA UR8, UR6, UR4, 0x3 ;  /* 0x0000000406087291 */ /* 0x000fe2000f8e18ff */
[----:B------:R-:W-:Y:S01]  /*1860*/  LOP3.LUT R15, R15, UR9, RZ, 0x3c, !PT ;  /* 0x000000090f0f7c12 */ /* 0x000fe2000f8e3cff */
[----:B------:R-:W-:Y:S02]  /*1870*/  UIADD3.X UR27, UPT, UPT, URZ, UR23, URZ, UP1, !UPT ;  /* 0x00000017ff1b7290 */ /* 0x000fe40008ffe4ff */
[----:B------:R-:W-:Y:S01]  /*1880*/  UIADD3.X UR21, UPT, UPT, URZ, UR23, URZ, UP0, !UPT ;  /* 0x00000017ff157290 */ /* 0x000fe200087fe4ff */
[----:B-1----:R-:W-:Y:S01]  /*1890*/  SHF.L.U32 R2, R15, 0x1f, RZ ;  /* 0x0000001f0f027819 */ /* 0x002fe200000006ff */
[----:B------:R-:W-:Y:S01]  /*18a0*/  UMOV UR18, 0x0 ;  /* 0x0000000000127882 */ /* 0x000fe20000000000 */
[----:B------:R-:W-:Y:S01]  /*18b0*/  UMOV UR19, 0x10000000 ;  /* 0x1000000000137882 */ /* 0x000fe20000000000 */
[----:B------:R-:W-:Y:S01]  /*18c0*/  UMOV UR12, UR36 ;  /* 0x00000024000c7c82 */ /* 0x000fe20008000000 */
[----:B------:R1:W1:Y:S01]  /*18d0*/  SYNCS.PHASECHK.TRANS64.TRYWAIT P0, [UR8+0x28], R2 ;  /* 0x00002802ff0075a7 */ /* 0x0002620008001108 */
[----:B------:R-:W-:Y:S01]  /*18e0*/  ULEA UR8, UR17, UR4, 0xd ;  /* 0x0000000411087291 */ /* 0x000fe2000f8e68ff */
[----:B------:R-:W-:Y:S01]  /*18f0*/  UMOV UR9, UR33 ;  /* 0x0000002100097c82 */ /* 0x000fe20008000000 */
[----:B------:R-:W-:-:S02]  /*1900*/  UMOV UR10, UR34 ;  /* 0x00000022000a7c82 */ /* 0x000fc40008000000 */
[----:B------:R-:W-:Y:S02]  /*1910*/  UIADD3 UR32, UPT, UPT, UR8, 0x6800, URZ ;  /* 0x0000680008207890 */ /* 0x000fe4000fffe0ff */
[----:B------:R-:W-:Y:S02]  /*1920*/  UIADD3 UR8, UPT, UPT, UR8, 0x10800, URZ ;  /* 0x0001080008087890 */ /* 0x000fe4000fffe0ff */
[----:B------:R-:W-:Y:S01]  /*1930*/  UIADD3 UR16, UPT, UPT, UR16, 0x1, URZ ;  /* 0x0000000110107890 */ /* 0x000fe2000fffe0ff */
[----:B------:R-:W-:Y:S01]  /*1940*/  UMOV UR24, UR5 ;  /* 0x0000000500187c82 */ /* 0x000fe20008000000 */
[----:B------:R-:W-:Y:S02]  /*1950*/  UMOV UR17, UR6 ;  /* 0x0000000600117c82 */ /* 0x000fe40008000000 */
[----:B------:R-:W-:Y:S01]  /*1960*/  UISETP.NE.AND UP0, UPT, UR16, UR5, UPT ;  /* 0x000000051000728c */ /* 0x000fe2000bf05270 */
[----:B------:R1:W-:Y:S02]  /*1970*/  UTMALDG.3D [UR32], [UR26], desc[UR18] ;  /* 0x000012201a0075b4 */ /* 0x0003e40008011000 */
[----:B------:R1:W-:Y:S06]  /*1980*/  UTMALDG.3D [UR8], [UR20], desc[UR18] ;  /* 0x00001208140075b4 */ /* 0x0003ec0008011000 */
[----:B------:R-:W-:Y:S05]  /*1990*/  BRA.U UP0, `(.L_x_25) ;  /* 0xfffffffd00647547 */ /* 0x000fea000b83ffff */
.L_x_20:
[----:B-1----:R-:W-:Y:S01]  /*19a0*/  ULEA UR8, UR6, UR4, 0x3 ;  /* 0x0000000406087291 */ /* 0x002fe2000f8e18ff */
[----:B------:R-:W-:Y:S01]  /*19b0*/  SHF.L.U32 R2, R15, 0x1f, RZ ;  /* 0x0000001f0f027819 */ /* 0x000fe200000006ff */
[----:B------:R-:W-:Y:S01]  /*19c0*/  @!P1 SYNCS.ARRIVE.TRANS64.A1T0 RZ, [UR4+0x88], RZ ;  /* 0x000088ffffff99a7 */ /* 0x000fe20008100004 */
[----:B------:R-:W-:-:S06]  /*19d0*/  UISETP.GT.AND UP0, UPT, UR15, UR14, UPT ;  /* 0x0000000e0f00728c */ /* 0x000fcc000bf04270 */
[----:B--2---:R1:W2:Y:S03]  /*19e0*/  SYNCS.PHASECHK.TRANS64.TRYWAIT P0, [UR8+0x28], R2 ;  /* 0x00002802ff0075a7 */ /* 0x0042a60008001108 */
[----:B------:R-:W-:Y:S05]  /*19f0*/  BRA.U !UP0, `(.L_x_26) ;  /* 0x0000000108a87547 */ /* 0x000fea000b800000 */
[----:B------:R-:W-:Y:S01]  /*1a00*/  UIADD3 UR21, UPT, UPT, UR7, UR24, URZ ;  /* 0x0000001807157290 */ /* 0x000fe2000fffe0ff */
[----:B------:R-:W-:-:S11]  /*1a10*/  UMOV UR25, UR6 ;  /* 0x0000000600197c82 */ /* 0x000fd60008000000 */
.L_x_31:
[----:B-1----:R-:W-:Y:S01]  /*1a20*/  ULEA UR17, UR25, UR4, 0x3 ;  /* 0x0000000419117291 */ /* 0x002fe2000f8e18ff */
[----:B--2---:R-:W-:Y:S01]  /*1a30*/  @!P5 MOV R3, 0x4000 ;  /* 0x000040000003d802 */ /* 0x004fe20000000f00 */
[----:B--2---:R-:W-:Y:S10]  /*1a40*/  @P0 BRA `(.L_x_27) ;  /* 0x00000000000c0947 */ /* 0x004ff40003800000 */
[----:B------:R-:W-:-:S04]  /*1a50*/  SHF.L.U32 R5, R15, 0x1f, RZ ;  /* 0x0000001f0f057819 */ /* 0x000fc800000006ff */
[----:B------:R-:W2:Y:S02]  /*1a60*/  SYNCS.PHASECHK.TRANS64.TRYWAIT P0, [UR17+0x28], R5 ;  /* 0x00002805ff0075a7 */ /* 0x000ea40008001111 */
[----:B--2---:R-:W-:Y:S05]  /*1a70*/  @!P0 BRA `(.L_x_28) ;  /* 0x0000005400c88947 */ /* 0x004fea0003800000 */
.L_x_27:
[----:B------:R2:W-:Y:S01]  /*1a80*/  @!P5 SYNCS.ARRIVE.TRANS64 RZ, [UR17], R3 ;  /* 0x00000003ffffd9a7 */ /* 0x0005e20008000011 */
[----:B------:R-:W-:Y:S04]  /*1a90*/  BSSY.RECONVERGENT B0, `(.L_x_29) ;  /* 0x0000003000007945 */ /* 0x000fe80003800200 */
[----:B------:R-:W-:Y:S05]  /*1aa0*/  @P4 BRA `(.L_x_30) ;  /* 0x0000000000044947 */ /* 0x000fea0003800000 */
[----:B------:R-:W-:Y:S05]  /*1ab0*/  BPT.TRAP 0x1 ;  /* 0x000000040000795c */ /* 0x000fea0000300000 */
.L_x_30:
[----:B------:R-:W-:Y:S05]  /*1ac0*/  BSYNC.RECONVERGENT B0 ;  /* 0x0000000000007941 */ /* 0x000fea0003800200 */
.L_x_29:
        /* <DEDUP_REMOVED lines=20> */
[----:B------:R-:W-:Y:S01]  /*1c10*/  UIADD3 UR8, UPT, UPT, UR8, 0x10800, URZ ;  /* 0x0001080008087890 */ /* 0x000fe2000fffe0ff */
[----:B------:R-:W-:Y:S01]  /*1c20*/  UMOV UR9, UR17 ;  /* 0x0000001100097c82 */ /* 0x000fe20008000000 */
[----:B------:R-:W-:Y:S01]  /*1c30*/  UMOV UR10, UR18 ;  /* 0x00000012000a7c82 */ /* 0x000fe20008000000 */
[----:B------:R-:W-:Y:S01]  /*1c40*/  UIADD3 UR24, UPT, UPT, UR24, 0x1, URZ ;  /* 0x0000000118187890 */ /* 0x000fe2000fffe0ff */
[----:B------:R-:W-:-:S03]  /*1c50*/  UMOV UR25, UR6 ;  /* 0x0000000600197c82 */ /* 0x000fc60008000000 */
[----:B------:R1:W-:Y:S01]  /*1c60*/  UTMALDG.3D [UR16], [UR30], desc[UR26] ;  /* 0x00001a101e0075b4 */ /* 0x0003e20008011000 */
[----:B------:R-:W-:Y:S01]  /*1c70*/  UISETP.NE.AND UP0, UPT, UR24, UR21, UPT ;  /* 0x000000151800728c */ /* 0x000fe2000bf05270 */
[----:B------:R1:W-:Y:S08]  /*1c80*/  UTMALDG.3D [UR8], [UR28], desc[UR26] ;  /* 0x00001a081c0075b4 */ /* 0x0003f00008011000 */
[----:B------:R-:W-:Y:S05]  /*1c90*/  BRA.U UP0, `(.L_x_31) ;  /* 0xfffffffd00607547 */ /* 0x000fea000b83ffff */
.L_x_26:
[----:B-1----:R-:W-:Y:S01]  /*1ca0*/  LEA R2, R14, UR4, 0x3 ;  /* 0x000000040e027c11 */ /* 0x002fe2000f8e18ff */
[----:B------:R-:W-:Y:S01]  /*1cb0*/  NOP ;  /* 0x0000000000007918 */ /* 0x000fe20000000000 */
[----:B--2---:R-:W-:Y:S02]  /*1cc0*/  SHF.L.U32 R3, R12, 0x1f, RZ ;  /* 0x0000001f0c037819 */ /* 0x004fe400000006ff */
[----:B------:R-:W-:Y:S02]  /*1cd0*/  LEA R4, R14, UR4, 0x4 ;  /* 0x000000040e047c11 */ /* 0x000fe4000f8e20ff */
[----:B------:R-:W1:Y:S02]  /*1ce0*/  SYNCS.PHASECHK.TRANS64.TRYWAIT P0, [R2+URZ+0x90], R3 ;  /* 0x00009003020075a7 */ /* 0x000e6400080011ff */
[----:B-1----:R-:W-:Y:S05]  /*1cf0*/  @!P0 BRA `(.L_x_32) ;  /* 0x0000005400408947 */ /* 0x002fea0003800000 */
.L_x_119:
[----:B------:R-:W2:Y:S01]  /*1d00*/  LDS.128 R4, [R4+0x120] ;  /* 0x0001200004047984 */ /* 0x000ea20000000c00 */
[----:B---3--:R-:W-:Y:S01]  /*1d10*/  ISETP.GE.AND P0, PT, R26, 0x1, PT ;  /* 0x000000011a00780c */ /* 0x008fe20003f06270 */
[----:B-1----:R-:W-:Y:S01]  /*1d20*/  VIADD R2, R2, 0xa0 ;  /* 0x000000a002027836 */ /* 0x002fe20000000000 */
[----:B------:R-:W-:Y:S01]  /*1d30*/  @!PT LDS RZ, [RZ] ;  /* 0x00000000fffff984 */ /* 0x000fe20000000800 */
[----:B------:R-:W-:Y:S01]  /*1d40*/  @!PT LDS RZ, [RZ] ;  /* 0x00000000fffff984 */ /* 0x000fe20000000800 */
[----:B------:R-:W-:Y:S01]  /*1d50*/  @!PT LDS RZ, [RZ] ;  /* 0x00000000fffff984 */ /* 0x000fe20000000800 */
[----:B------:R-:W-:Y:S01]  /*1d60*/  @!PT LDS RZ, [RZ] ;  /* 0x00000000fffff984 */ /* 0x000fe20000000800 */
[----:B------:R1:W-:Y:S06]  /*1d70*/  MEMBAR.ALL.CTA ;  /* 0x0000000000007992 */ /* 0x0003ec0000008000 */
[----:B-1----:R-:W1:Y:S01]  /*1d80*/  FENCE.VIEW.ASYNC.S ;  /* 0x00000000000073c6 */ /* 0x002e620000000000 */
[----:B------:R-:W-:-:S04]  /*1d90*/  PRMT R2, RZ, 0x654, R2 ;  /* 0x00000654ff027816 */ /* 0x000fc80000000002 */
[----:B-1----:R1:W-:Y:S01]  /*1da0*/  SYNCS.ARRIVE.TRANS64.RED.A1T0 RZ, [R2+URZ], RZ ;  /* 0x000000ff02ff79a7 */ /* 0x0023e200081004ff */
[----:B--2---:R-:W-:-:S13]  /*1db0*/  LOP3.LUT P2, RZ, R6, 0x1, RZ, 0xc0, !PT ;  /* 0x0000000106ff7812 */ /* 0x004fda000784c0ff */
[----:B------:R-:W-:Y:S01]  /*1dc0*/  @P2 SHF.R.U32.HI R3, RZ, 0x10, R5 ;  /* 0x00000010ff032819 */ /* 0x000fe20000011605 */
[----:B------:R-:W-:Y:S01]  /*1dd0*/  VOTEU.ANY UP0, P2 ;  /* 0x0000000000ff7886 */ /* 0x000fe20001000100 */
[----:B------:R-:W-:Y:S02]  /*1de0*/  @P2 MOV R13, R4 ;  /* 0x00000004000d2202 */ /* 0x000fe40000000f00 */
[----:B------:R-:W-:Y:S02]  /*1df0*/  @P2 R2UR.BROADCAST UR8, R3 ;  /* 0x00000000030822ca */ /* 0x000fe400008e0000 */
[----:B------:R-:W-:-:S11]  /*1e00*/  @P2 LOP3.LUT R11, R5, 0xffff, RZ, 0xc0, !PT ;  /* 0x0000ffff050b2812 */ /* 0x000fd600078ec0ff */
[----:B------:R-:W-:Y:S01]  /*1e10*/  @UP0 UMOV UR36, UR8 ;  /* 0x0000000800240c82 */ /* 0x000fe20008000000 */
[----:B-1----:R-:W-:Y:S05]  /*1e20*/  @!P0 BRA `(.L_x_33) ;  /* 0x0000000000b88947 */ /* 0x002fea0003800000 */
[----:B------:R-:W4:Y:S01]  /*1e30*/  LDC.64 R4, c[0x0][0xb18] ;  /* 0x0002c600ff047b82 */ /* 0x000f220000000a00 */
[----:B------:R-:W-:-:S07]  /*1e40*/  ISETP.NE.AND P3, PT, R26, 0x1, PT ;  /* 0x000000011a00780c */ /* 0x000fce0003f65270 */
[----:B------:R-:W1:Y:S08]  /*1e50*/  LDC.64 R6, c[0x0][0xb10] ;  /* 0x0002c400ff067b82 */ /* 0x000e700000000a00 */
[----:B------:R-:W2:Y:S08]  /*1e60*/  LDC R16, c[0x0][0xb20] ;  /* 0x0002c800ff107b82 */ /* 0x000eb00000000800 */
[----:B------:R-:W3:Y:S01]  /*1e70*/  LDC R18, c[0x0][0xb0c] ;  /* 0x0002c300ff127b82 */ /* 0x000ee20000000800 */
[----:B----4-:R-:W-:Y:S01]  /*1e80*/  IMAD.HI.U32 R17, R0, R5, RZ ;  /* 0x0000000500117227 */ /* 0x010fe200078e00ff */
[----:B------:R-:W-:-:S03]  /*1e90*/  ISETP.NE.AND P0, PT, R4, 0x1, PT ;  /* 0x000000010400780c */ /* 0x000fc60003f05270 */
[----:B------:R-:W-:-:S03]  /*1ea0*/  IMAD.HI.U32 R5, R11, R5, RZ ;  /* 0x000000050b057227 */ /* 0x000fc600078e00ff */
[----:B------:R-:W4:Y:S01]  /*1eb0*/  LDC.64 R2, c[0x0][0xb28] ;  /* 0x0002ca00ff027b82 */ /* 0x000f220000000a00 */
[----:B-1----:R-:W-:-:S04]  /*1ec0*/  IMAD.HI.U32 R20, R9, R6, RZ ;  /* 0x0000000609147227 */ /* 0x002fc800078e00ff */
[----:B------:R-:W-:Y:S01]  /*1ed0*/  IMAD.HI.U32 R22, R13, R6, RZ ;  /* 0x000000060d167227 */ /* 0x000fe200078e00ff */
[----:B------:R-:W-:Y:S02]  /*1ee0*/  SHF.R.U32.HI R20, RZ, R7, R20 ;  /* 0x00000007ff147219 */ /* 0x000fe40000011614 */
[-C--:B--2---:R-:W-:Y:S02]  /*1ef0*/  SHF.R.U32.HI R17, RZ, R16.reuse, R17 ;  /* 0x00000010ff117219 */ /* 0x084fe40000011611 */
[----:B------:R-:W-:Y:S02]  /*1f00*/  SHF.R.U32.HI R16, RZ, R16, R5 ;  /* 0x00000010ff107219 */ /* 0x000fe40000011605 */
[----:B------:R-:W-:Y:S02]  /*1f10*/  SEL R17, R0, R17, !P0 ;  /* 0x0000001100117207 */ /* 0x000fe40004000000 */
[----:B------:R-:W-:Y:S02]  /*1f20*/  SHF.R.U32.HI R22, RZ, R7, R22 ;  /* 0x00000007ff167219 */ /* 0x000fe40000011616 */
[----:B---3--:R-:W-:-:S02]  /*1f30*/  ISETP.NE.AND P1, PT, R18, 0x1, PT ;  /* 0x000000011200780c */ /* 0x008fc40003f25270 */
[----:B------:R-:W-:Y:S02]  /*1f40*/  SEL R5, R11, R16, !P0 ;  /* 0x000000100b057207 */ /* 0x000fe40004000000 */
[----:B------:R-:W-:Y:S02]  /*1f50*/  SEL R19, R9, R20, !P1 ;  /* 0x0000001409137207 */ /* 0x000fe40004800000 */
[----:B------:R-:W-:Y:S01]  /*1f60*/  SEL R7, R13, R22, !P1 ;  /* 0x000000160d077207 */ /* 0x000fe20004800000 */
[----:B----4-:R-:W-:-:S04]  /*1f70*/  IMAD.HI.U32 R20, R17, R2, RZ ;  /* 0x0000000211147227 */ /* 0x010fc800078e00ff */
[----:B------:R-:W-:Y:S01]  /*1f80*/  IMAD.HI.U32 R6, R19, R2, RZ ;  /* 0x0000000213067227 */ /* 0x000fe200078e00ff */
[----:B------:R-:W-:-:S04]  /*1f90*/  @P3 SHF.R.U32.HI R17, RZ, R3, R20 ;  /* 0x00000003ff113219 */ /* 0x000fc80000011614 */
        /* <DEDUP_REMOVED lines=8> */
[----:B------:R-:W-:-:S04]  /*2020*/  @!P0 IMAD.HI.U32 R16, R7, R2, RZ ;  /* 0x0000000207108227 */ /* 0x000fc800078e00ff */
[----:B------:R-:W-:Y:S01]  /*2030*/  IMAD.MOV R2, RZ, RZ, -R6 ;  /* 0x000000ffff027224 */ /* 0x000fe200078e0a06 */
[----:B------:R-:W-:-:S03]  /*2040*/  @!P0 SHF.R.U32.HI R16, RZ, R3, R16 ;  /* 0x00000003ff108219 */ /* 0x000fc60000011610 */
[----:B------:R-:W-:Y:S01]  /*2050*/  IMAD R2, R26, R2, R5 ;  /* 0x000000021a027224 */ /* 0x000fe200078e0205 */
[----:B------:R-:W-:Y:S02]  /*2060*/  @!P0 SEL R3, R7, R16, !P3 ;  /* 0x0000001007038207 */ /* 0x000fe40005800000 */
[----:B------:R-:W-:-:S03]  /*2070*/  IADD3 R16, PT, PT, -R5, RZ, RZ ;  /* 0x000000ff05107210 */ /* 0x000fc60007ffe1ff */
[--C-:B------:R-:W-:Y:S02]  /*2080*/  @!P0 IMAD.IADD R6, R6, 0x1, -R3.reuse ;  /* 0x0000000106068824 */ /* 0x100fe400078e0a03 */
[----:B------:R-:W-:Y:S01]  /*2090*/  @!P0 IMAD R3, R2, R19, R3 ;  /* 0x0000001302038224 */ /* 0x000fe200078e0203 */
[----:B------:R-:W-:Y:S01]  /*20a0*/  IADD3 R2, PT, PT, -R7, RZ, RZ ;  /* 0x000000ff07027210 */ /* 0x000fe20007ffe1ff */
[----:B------:R-:W-:Y:S02]  /*20b0*/  @!P0 IMAD R5, R26, R6, R7 ;  /* 0x000000061a058224 */ /* 0x000fe400078e0207 */
[----:B------:R-:W-:Y:S02]  /*20c0*/  IMAD R11, R4, R16, R11 ;  /* 0x00000010040b7224 */ /* 0x000fe400078e020b */
[----:B------:R-:W-:Y:S02]  /*20d0*/  @!P0 IMAD.MOV.U32 R7, RZ, RZ, R3 ;  /* 0x000000ffff078224 */ /* 0x000fe400078e0003 */
[----:B------:R-:W-:-:S02]  /*20e0*/  IMAD R2, R18, R2, R13 ;  /* 0x0000000212027224 */ /* 0x000fc400078e020d */
[----:B------:R-:W-:Y:S02]  /*20f0*/  IMAD R11, R5, R4, R11 ;  /* 0x00000004050b7224 */ /* 0x000fe400078e020b */
[----:B------:R-:W-:Y:S02]  /*2100*/  IMAD R13, R7, R18, R2 ;  /* 0x00000012070d7224 */ /* 0x000fe400078e0202 */
.L_x_33:
[----:B------:R-:W1:Y:S02]  /*2110*/  LDCU UR8, c[0x0][0xb30] ;  /* 0x00016600ff0877ac */ /* 0x000e640008000800 */
[----:B-1----:R-:W-:-:S09]  /*2120*/  UISETP.NE.AND UP0, UPT, UR8, 0x1, UPT ;  /* 0x000000010800788c */ /* 0x002fd2000bf05270 */
[----:B------:R-:W-:Y:S05]  /*2130*/  BRA.U UP0, `(.L_x_34) ;  /* 0x0000000100407547 */ /* 0x000fea000b800000 */
[----:B------:R-:W1:Y:S08]  /*2140*/  LDC.64 R4, c[0x0][0xb10] ;  /* 0x0002c400ff047b82 */ /* 0x000e700000000a00 */
[----:B------:R-:W2:Y:S08]  /*2150*/  LDC.64 R2, c[0x0][0xb18] ;  /* 0x0002c600ff027b82 */ /* 0x000eb00000000a00 */
[----:B------:R-:W3:Y:S08]  /*2160*/  LDC R6, c[0x0][0xb20] ;  /* 0x0002c800ff067b82 */ /* 0x000ef00000000800 */
[----:B------:R-:W4:Y:S01]  /*2170*/  LDC R16, c[0x0][0xb0c] ;  /* 0x0002c300ff107b82 */ /* 0x000f220000000800 */
[----:B-1----:R-:W-:-:S05]  /*2180*/  IMAD.HI.U32 R4, R13, R4, RZ ;  /* 0x000000040d047227 */ /* 0x002fca00078e00ff */
[----:B------:R-:W-:Y:S01]  /*2190*/  SHF.R.U32.HI R4, RZ, R5, R4 ;  /* 0x00000005ff047219 */ /* 0x000fe20000011604 */
[----:B--2---:R-:W-:Y:S01]  /*21a0*/  IMAD.HI.U32 R3, R11, R3, RZ ;  /* 0x000000030b037227 */ /* 0x004fe200078e00ff */
[----:B------:R-:W-:-:S04]  /*21b0*/  ISETP.NE.AND P0, PT, R2, 0x1, PT ;  /* 0x000000010200780c */ /* 0x000fc80003f05270 */
[----:B---3--:R-:W-:-:S04]  /*21c0*/  SHF.R.U32.HI R6, RZ, R6, R3 ;  /* 0x00000006ff067219 */ /* 0x008fc80000011603 */
[----:B------:R-:W-:Y:S02]  /*21d0*/  SEL R3, R11, R6, !P0 ;  /* 0x000000060b037207 */ /* 0x000fe40004000000 */
[----:B----4-:R-:W-:-:S04]  /*21e0*/  ISETP.NE.AND P1, PT, R16, 0x1, PT ;  /* 0x000000011000780c */ /* 0x010fc80003f25270 */
[----:B------:R-:W-:-:S05]  /*21f0*/  SEL R4, R13, R4, !P1 ;  /* 0x000000040d047207 */ /* 0x000fca0004800000 */
[----:B------:R-:W-:Y:S02]  /*2200*/  IMAD.IADD R5, R3, 0x1, -R4 ;  /* 0x0000000103057824 */ /* 0x000fe400078e0a04 */
[----:B------:R-:W-:Y:S02]  /*2210*/  IMAD.IADD R3, R4, 0x1, -R3 ;  /* 0x0000000104037824 */ /* 0x000fe400078e0a03 */
[----:B------:R-:W-:Y:S02]  /*2220*/  IMAD R13, R5, R16, R13 ;  /* 0x00000010050d7224 */ /* 0x000fe400078e020d */
[----:B------:R-:W-:-:S07]  /*2230*/  IMAD R11, R3, R2, R11 ;  /* 0x00000002030b7224 */ /* 0x000fce00078e020b */
.L_x_34:
[----:B------:R-:W-:Y:S01]  /*2240*/  VIADD R14, R14, 0x1 ;  /* 0x000000010e0e7836 */ /* 0x000fe20000000000 */
[----:B------:R-:W-:Y:S01]  /*2250*/  PLOP3.LUT P1, PT, PT, PT, PT, 0x80, 0x8 ;  /* 0x000000000008781c */ /* 0x000fe20003f2f070 */
[----:B------:R-:W-:Y:S02]  /*2260*/  IMAD.IADD R21, R13, 0x1, R68 ;  /* 0x000000010d157824 */ /* 0x000fe400078e0244 */
[----:B------:R-:W-:Y:S01]  /*2270*/  IMAD.IADD R20, R11, 0x1, R66 ;  /* 0x000000010b147824 */ /* 0x000fe200078e0242 */
[----:B------:R-:W-:-:S04]  /*2280*/  ISETP.NE.AND P0, PT, R14, 0x2, PT ;  /* 0x000000020e00780c */ /* 0x000fc80003f05270 */
[----:B------:R-:W-:Y:S02]  /*2290*/  SEL R3, RZ, 0x1, P0 ;  /* 0x00000001ff037807 */ /* 0x000fe40000000000 */
[----:B------:R-:W-:Y:S02]  /*22a0*/  SEL R14, R14, RZ, P0 ;  /* 0x000000ff0e0e7207 */ /* 0x000fe40000000000 */
[----:B------:R-:W-:Y:S01]  /*22b0*/  LOP3.LUT R12, R12, R3, RZ, 0x3c, !PT ;  /* 0x000000030c0c7212 */ /* 0x000fe200078e3cff */
[----:B------:R-:W-:Y:S06]  /*22c0*/  @P2 BRA `(.L_x_35) ;  /* 0xfffffff000a02947 */ /* 0x000fec000383ffff */
[----:B------:R-:W-:Y:S01]  /*22d0*/  UIADD3 UR4, UPT, UPT, UR4, 0x28, URZ ;  /* 0x0000002804047890 */ /* 0x000fe2000fffe0ff */
[----:B------:R-:W-:-:S03]  /*22e0*/  SHF.L.U32 R3, R15, 0x1f, RZ ;  /* 0x0000001f0f037819 */ /* 0x000fc600000006ff */
[----:B------:R-:W-:-:S09]  /*22f0*/  ULEA UR5, UR6, UR4, 0x3 ;  /* 0x0000000406057291 */ /* 0x000fd2000f8e18ff */
[----:B------:R-:W1:Y:S02]  /*2300*/  SYNCS.PHASECHK.TRANS64.TRYWAIT P0, [UR5], R3 ;  /* 0x00000003ff0075a7 */ /* 0x000e640008001105 */
[----:B-1----:R-:W-:Y:S05]  /*2310*/  @!P0 BRA `(.L_x_36) ;  /* 0x0000004c00cc8947 */ /* 0x002fea0003800000 */
.L_x_121:
[----:B------:R-:W-:-:S04]  /*2320*/  UIADD3 UR6, UPT, UPT, UR6, 0x1, URZ ;  /* 0x0000000106067890 */ /* 0x000fc8000fffe0ff */
[----:B------:R-:W-:-:S04]  /*2330*/  UISETP.NE.AND UP0, UPT, UR6, 0x5, UPT ;  /* 0x000000050600788c */ /* 0x000fc8000bf05270 */
[----:B------:R-:W-:Y:S02]  /*2340*/  USEL UR7, URZ, 0x1, UP0 ;  /* 0x00000001ff077887 */ /* 0x000fe40008000000 */
[----:B------:R-:W-:-:S04]  /*2350*/  USEL UR6, UR6, URZ, UP0 ;  /* 0x000000ff06067287 */ /* 0x000fc80008000000 */
[----:B------:R-:W-:Y:S01]  /*2360*/  ULEA UR5, UR6, UR4, 0x3 ;  /* 0x0000000406057291 */ /* 0x000fe2000f8e18ff */
[----:B------:R-:W-:-:S04]  /*2370*/  LOP3.LUT R2, R15, UR7, RZ, 0x3c, !PT ;  /* 0x000000070f027c12 */ /* 0x000fc8000f8e3cff */
[----:B-1----:R-:W-:-:S04]  /*2380*/  SHF.L.U32 R3, R2, 0x1f, RZ ;  /* 0x0000001f02037819 */ /* 0x002fc800000006ff */
[----:B------:R-:W1:Y:S02]  /*2390*/  SYNCS.PHASECHK.TRANS64.TRYWAIT P0, [UR5], R3 ;  /* 0x00000003ff0075a7 */ /* 0x000e640008001105 */
[----:B-1----:R-:W-:Y:S05]  /*23a0*/  @!P0 BRA `(.L_x_37) ;  /* 0x0000004c00c08947 */ /* 0x002fea0003800000 */
.L_x_123:
        /* <DEDUP_REMOVED lines=9> */
.L_x_125:
        /* <DEDUP_REMOVED lines=9> */
.L_x_127:
[----:B------:R-:W-:-:S04]  /*24d0*/  UIADD3 UR6, UPT, UPT, UR6, 0x1, URZ ;  /* 0x0000000106067890 */ /* 0x000fc8000fffe0ff */
[----:B------:R-:W-:-:S04]  /*24e0*/  UISETP.NE.AND UP0, UPT, UR6, 0x5, UPT ;  /* 0x000000050600788c */ /* 0x000fc8000bf05270 */
[----:B------:R-:W-:Y:S02]  /*24f0*/  USEL UR5, URZ, 0x1, UP0 ;  /* 0x00000001ff057887 */ /* 0x000fe40008000000 */
[----:B------:R-:W-:-:S04]  /*2500*/  USEL UR6, UR6, URZ, UP0 ;  /* 0x000000ff06067287 */ /* 0x000fc80008000000 */
[----:B------:R-:W-:Y:S01]  /*2510*/  ULEA UR6, UR6, UR4, 0x3 ;  /* 0x0000000406067291 */ /* 0x000fe2000f8e18ff */
[----:B-1----:R-:W-:-:S04]  /*2520*/  LOP3.LUT R3, R2, UR5, RZ, 0x3c, !PT ;  /* 0x0000000502037c12 */ /* 0x002fc8000f8e3cff */
[----:B------:R-:W-:Y:S01]  /*2530*/  SHF.L.U32 R3, R3, 0x1f, RZ ;  /* 0x0000001f03037819 */ /* 0x000fe200000006ff */
[----:B----4-:R-:W-:-:S07]  /*2540*/  IMAD.U32 R0, RZ, RZ, UR6 ;  /* 0x00000006ff007e24 */ /* 0x010fce000f8e00ff */
.L_x_40:
[----:B-1----:R1:W2:Y:S02]  /*2550*/  SYNCS.PHASECHK.TRANS64.TRYWAIT P0, [R0+URZ], R3 ;  /* 0x00000003000075a7 */ /* 0x0022a400080011ff */
[----:B--2---:R-:W-:Y:S05]  /*2560*/  @!P0 NANOSLEEP.SYNCS 0x989680 ;  /* 0x009896800000895d */ /* 0x004fea0003900000 */
[----:B------:R-:W2:Y:S02]  /*2570*/  @!P0 SYNCS.PHASECHK.TRANS64 P0, [R0+URZ], R3 ;  /* 0x00000003000085a7 */ /* 0x000ea400080010ff */
[----:B--2---:R-:W-:Y:S05]  /*2580*/  @P0 EXIT ;  /* 0x000000000000094d */ /* 0x004fea0003800000 */
[----:B------:R-:W-:Y:S05]  /*2590*/  BRA `(.L_x_40) ;  /* 0xfffffffc00ec7947 */ /* 0x000fea000383ffff */
.L_x_17:
[----:B------:R-:W-:-:S04]  /*25a0*/  UISETP.NE.AND UP1, UPT, UR37, URZ, UPT ;  /* 0x000000ff2500728c */ /* 0x000fc8000bf25270 */
[----:B------:R-:W-:-:S09]  /*25b0*/  UISETP.NE.OR UP1, UPT, UR8, 0x1, UP1 ;  /* 0x000000010800788c */ /* 0x000fd20008f25670 */
[----:B------:R-:W-:Y:S05]  /*25c0*/  BRA.U UP1, `(.L_x_41) ;  /* 0x0000000501487547 */ /* 0x000fea000b800000 */
[----:B------:R-:W-:Y:S01]  /*25d0*/  ISETP.NE.AND P2, PT, R2, RZ, PT ;  /* 0x000000ff0200720c */ /* 0x000fe20003f45270 */
[----:B------:R-:W-:Y:S01]  /*25e0*/  IMAD.MOV.U32 R12, RZ, RZ, 0x1 ;  /* 0x00000001ff0c7424 */ /* 0x000fe200078e00ff */
[----:B------:R-:W-:Y:S02]  /*25f0*/  CS2R R10, SRZ ;  /* 0x00000000000a7805 */ /* 0x000fe4000001ff00 */
[----:B------:R-:W-:Y:S01]  /*2600*/  CS2R R8, SRZ ;  /* 0x0000000000087805 */ /* 0x000fe2000001ff00 */
[----:B------:R-:W-:Y:S01]  /*2610*/  UMOV UR4, 0x400 ;  /* 0x0000040000047882 */ /* 0x000fe20000000000 */
[----:B------:R-:W-:Y:S01]  /*2620*/  UMOV UR6, URZ ;  /* 0x000000ff00067c82 */ /* 0x000fe20008000000 */
[----:B------:R-:W-:-:S12]  /*2630*/  ULEA UR37, UR37, UR4, 0x18 ;  /* 0x0000000425257291 */ /* 0x000fd8000f8ec0ff */
.L_x_45:
[----:B------:R-:W-:Y:S02]  /*2640*/  LEA R0, R8, UR37, 0x3 ;  /* 0x0000002508007c11 */ /* 0x000fe4000f8e18ff */
[----:B------:R-:W-:-:S03]  /*2650*/  SHF.L.U32 R5, R9, 0x1f, RZ ;  /* 0x0000001f09057819 */ /* 0x000fc600000006ff */
[----:B------:R-:W-:Y:S01]  /*2660*/  VIADD R4, R0, 0x100 ;  /* 0x0000010000047836 */ /* 0x000fe20000000000 */
[----:B------:R-:W1:Y:S02]  /*2670*/  SYNCS.PHASECHK.TRANS64.TRYWAIT P0, [R0+URZ+0xf0], R5 ;  /* 0x0000f005000075a7 */ /* 0x000e6400080011ff */
[----:B-1----:R-:W-:Y:S05]  /*2680*/  @!P0 BRA `(.L_x_42) ;  /* 0x0000004c00508947 */ /* 0x002fea0003800000 */
.L_x_128:
[----:B------:R-:W-:Y:S01]  /*2690*/  ULEA UR5, UR6, UR37, 0x3 ;  /* 0x0000002506057291 */ /* 0x000fe2000f8e18ff */
[----:B------:R-:W-:Y:S02]  /*26a0*/  PRMT R4, RZ, 0x654, R4 ;  /* 0x00000654ff047816 */ /* 0x000fe40000000004 */
[----:B-1----:R-:W-:Y:S01]  /*26b0*/  SHF.L.U32 R5, R12, 0x1f, RZ ;  /* 0x0000001f0c057819 */ /* 0x002fe200000006ff */
[----:B------:R-:W-:Y:S01]  /*26c0*/  UIADD3 UR4, UPT, UPT, UR5, 0x90, URZ ;  /* 0x0000009005047890 */ /* 0x000fe2000fffe0ff */
[----:B------:R1:W-:Y:S05]  /*26d0*/  SYNCS.ARRIVE.TRANS64.RED.A1T0 RZ, [R4+URZ], RZ ;  /* 0x000000ff04ff79a7 */ /* 0x0003ea00081004ff */
[----:B------:R-:W-:Y:S01]  /*26e0*/  IMAD.U32 R7, RZ, RZ, UR4 ;  /* 0x00000004ff077e24 */ /* 0x000fe2000f8e00ff */
[----:B------:R-:W2:Y:S04]  /*26f0*/  SYNCS.PHASECHK.TRANS64.TRYWAIT P0, [UR5+0xa0], R5 ;  /* 0x0000a005ff0075a7 */ /* 0x000ea80008001105 */
[----:B------:R-:W-:Y:S01]  /*2700*/  PRMT R6, R2, 0x654, R7 ;  /* 0x0000065402067816 */ /* 0x000fe20000000007 */
[----:B-1----:R-:W-:Y:S01]  /*2710*/  @!P2 IMAD.MOV.U32 R4, RZ, RZ, 0x10 ;  /* 0x00000010ff04a424 */ /* 0x002fe200078e00ff */
[----:B--2---:R-:W-:Y:S06]  /*2720*/  @!P0 BRA `(.L_x_43) ;  /* 0x0000004c003c8947 */ /* 0x004fec0003800000 */
.L_x_130:
[----:B------:R-:W-:Y:S01]  /*2730*/  ULEA UR4, UR6, UR37, 0x4 ;  /* 0x0000002506047291 */ /* 0x000fe2000f8e20ff */
[----:B------:R-:W-:Y:S01]  /*2740*/  SEL R3, R6, R3, !P2 ;  /* 0x0000000306037207 */ /* 0x000fe20005000000 */
[----:B------:R-:W-:Y:S01]  /*2750*/  UIADD3 UR5, UPT, UPT, UR5, 0x90, URZ ;  /* 0x0000009005057890 */ /* 0x000fe2000fffe0ff */
[----:B-1----:R-:W-:Y:S01]  /*2760*/  LEA R0, R11, UR37, 0x3 ;  /* 0x000000250b007c11 */ /* 0x002fe2000f8e18ff */
[----:B------:R-:W-:Y:S01]  /*2770*/  UIADD3 UR4, UPT, UPT, UR4, 0x120, URZ ;  /* 0x0000012004047890 */ /* 0x000fe2000fffe0ff */
[----:B------:R-:W-:Y:S01]  /*2780*/  SHF.L.U32 R5, R10, 0x1f, RZ ;  /* 0x0000001f0a057819 */ /* 0x000fe200000006ff */
[----:B------:R1:W-:Y:S01]  /*2790*/  @!P2 SYNCS.ARRIVE.TRANS64.RED RZ, [R3+URZ], R4 ;  /* 0x0000000403ffa9a7 */ /* 0x0003e200080004ff */
[----:B------:R-:W-:Y:S01]  /*27a0*/  UIADD3 UR6, UPT, UPT, UR6, 0x1, URZ ;  /* 0x0000000106067890 */ /* 0x000fe2000fffe0ff */
[----:B------:R-:W-:-:S03]  /*27b0*/  VIADD R8, R8, 0x1 ;  /* 0x0000000108087836 */ /* 0x000fc60000000000 */
[----:B------:R-:W-:Y:S02]  /*27c0*/  UISETP.NE.AND UP0, UPT, UR6, 0x2, UPT ;  /* 0x000000020600788c */ /* 0x000fe4000bf05270 */
[----:B------:R-:W-:Y:S06]  /*27d0*/  UGETNEXTWORKID.BROADCAST [UR4], [UR5] ;  /* 0x00000000040073ca */ /* 0x000fec0008000100 */
[----:B------:R-:W-:Y:S01]  /*27e0*/  USEL UR4, URZ, 0x1, UP0 ;  /* 0x00000001ff047887 */ /* 0x000fe20008000000 */
[----:B------:R-:W-:Y:S01]  /*27f0*/  ISETP.NE.AND P0, PT, R8, 0x2, PT ;  /* 0x000000020800780c */ /* 0x000fe20003f05270 */
[----:B------:R-:W-:Y:S01]  /*2800*/  USEL UR6, UR6, URZ, UP0 ;  /* 0x000000ff06067287 */ /* 0x000fe20008000000 */
[----:B------:R-:W2:Y:S03]  /*2810*/  SYNCS.PHASECHK.TRANS64.TRYWAIT P1, [R0+URZ+0x90], R5 ;  /* 0x00009005000075a7 */ /* 0x000ea600080211ff */
[----:B------:R-:W-:Y:S01]  /*2820*/  LOP3.LUT R12, R12, UR4, RZ, 0x3c, !PT ;  /* 0x000000040c0c7c12 */ /* 0x000fe2000f8e3cff */
[----:B-12---:R-:W-:Y:S07]  /*2830*/  @!P1 BRA `(.L_x_44) ;  /* 0x0000004c00109947 */ /* 0x006fee0003800000 */
.L_x_131:
[C---:B------:R-:W-:Y:S01]  /*2840*/  LEA R4, R11.reuse, UR37, 0x4 ;  /* 0x000000250b047c11 */ /* 0x040fe2000f8e20ff */
[----:B-1----:R-:W-:Y:S01]  /*2850*/  VIADD R0, R0, 0xa0 ;  /* 0x000000a000007836 */ /* 0x002fe20000000000 */
[----:B------:R-:W-:Y:S01]  /*2860*/  SEL R8, R8, RZ, P0 ;  /* 0x000000ff08087207 */ /* 0x000fe20000000000 */
[----:B------:R-:W-:-:S03]  /*2870*/  VIADD R11, R11, 0x1 ;  /* 0x000000010b0b7836 */ /* 0x000fc60000000000 */
[----:B------:R-:W1:Y:S01]  /*2880*/  LDS.128 R4, [R4+0x120] ;  /* 0x0001200004047984 */ /* 0x000e620000000c00 */
[----:B------:R-:W-:Y:S02]  /*2890*/  PRMT R0, RZ, 0x654, R0 ;  /* 0x00000654ff007816 */ /* 0x000fe40000000000 */
[C---:B------:R-:W-:Y:S01]  /*28a0*/  ISETP.NE.AND P1, PT, R11.reuse, 0x2, PT ;  /* 0x000000020b00780c */ /* 0x040fe20003f25270 */
[----:B------:R-:W-:Y:S01]  /*28b0*/  @!PT LDS RZ, [RZ] ;  /* 0x00000000fffff984 */ /* 0x000fe20000000800 */
[----:B------:R-:W-:Y:S01]  /*28c0*/  @!PT LDS RZ, [RZ] ;  /* 0x00000000fffff984 */ /* 0x000fe20000000800 */
[----:B------:R-:W-:Y:S01]  /*28d0*/  @!PT LDS RZ, [RZ] ;  /* 0x00000000fffff984 */ /* 0x000fe20000000800 */
[----:B------:R-:W-:Y:S01]  /*28e0*/  @!PT LDS RZ, [RZ] ;  /* 0x00000000fffff984 */ /* 0x000fe20000000800 */
[----:B------:R2:W-:Y:S06]  /*28f0*/  MEMBAR.ALL.CTA ;  /* 0x0000000000007992 */ /* 0x0005ec0000008000 */
[----:B--2---:R-:W2:Y:S01]  /*2900*/  FENCE.VIEW.ASYNC.S ;  /* 0x00000000000073c6 */ /* 0x004ea20000000000 */
[----:B------:R-:W-:Y:S01]  /*2910*/  SEL R11, R11, RZ, P1 ;  /* 0x000000ff0b0b7207 */ /* 0x000fe20000800000 */
[----:B--2---:R2:W-:Y:S01]  /*2920*/  SYNCS.ARRIVE.TRANS64.RED.A1T0 RZ, [R0+URZ], RZ ;  /* 0x000000ff00ff79a7 */ /* 0x0045e200081004ff */
[----:B-1----:R-:W-:-:S02]  /*2930*/  LOP3.LUT P3, RZ, R6, 0x1, RZ, 0xc0, !PT ;  /* 0x0000000106ff7812 */ /* 0x002fc4000786c0ff */
[----:B------:R-:W-:-:S04]  /*2940*/  SEL R5, RZ, 0x1, P1 ;  /* 0x00000001ff057807 */ /* 0x000fc80000800000 */
[----:B------:R-:W-:Y:S02]  /*2950*/  LOP3.LUT R10, R10, R5, RZ, 0x3c, !PT ;  /* 0x000000050a0a7212 */ /* 0x000fe400078e3cff */
[----:B--2---:R-:W-:-:S04]  /*2960*/  SEL R0, RZ, 0x1, P0 ;  /* 0x00000001ff007807 */ /* 0x004fc80000000000 */
[----:B------:R-:W-:Y:S01]  /*2970*/  LOP3.LUT R9, R9, R0, RZ, 0x3c, !PT ;  /* 0x0000000009097212 */ /* 0x000fe200078e3cff */
[----:B------:R-:W-:Y:S06]  /*2980*/  @P3 BRA `(.L_x_45) ;  /* 0xfffffffc002c3947 */ /* 0x000fec000383ffff */
[----:B------:R-:W-:Y:S01]  /*2990*/  ULEA UR5, UR6, UR37, 0x3 ;  /* 0x0000002506057291 */ /* 0x000fe2000f8e18ff */
[----:B------:R-:W-:-:S08]  /*29a0*/  SHF.L.U32 R3, R12, 0x1f, RZ ;  /* 0x0000001f0c037819 */ /* 0x000fd000000006ff */
[----:B------:R-:W1:Y:S02]  /*29b0*/  SYNCS.PHASECHK.TRANS64 P0, [UR5+0xa0], R3 ;  /* 0x0000a003ff0075a7 */ /* 0x000e640008001005 */
[----:B-1----:R-:W-:Y:S05]  /*29c0*/  @P0 BRA `(.L_x_46) ;  /* 0x0000000000080947 */ /* 0x002fea0003800000 */
[----:B------:R-:W1:Y:S02]  /*29d0*/  SYNCS.PHASECHK.TRANS64.TRYWAIT P0, [UR5+0xa0], R3 ;  /* 0x0000a003ff0075a7 */ /* 0x000e640008001105 */
[----:B-1----:R-:W-:Y:S05]  /*29e0*/  @!P0 BRA `(.L_x_47) ;  /* 0x0000004800b88947 */ /* 0x002fea0003800000 */
.L_x_46:
[----:B------:R-:W-:-:S04]  /*29f0*/  UIADD3 UR4, UPT, UPT, UR6, 0x1, URZ ;  /* 0x0000000106047890 */ /* 0x000fc8000fffe0ff */
[----:B------:R-:W-:-:S04]  /*2a00*/  UISETP.NE.AND UP0, UPT, UR4, 0x2, UPT ;  /* 0x000000020400788c */ /* 0x000fc8000bf05270 */
[----:B------:R-:W-:Y:S02]  /*2a10*/  USEL UR7, URZ, 0x1, UP0 ;  /* 0x00000001ff077887 */ /* 0x000fe40008000000 */
[----:B------:R-:W-:-:S04]  /*2a20*/  USEL UR4, UR4, URZ, UP0 ;  /* 0x000000ff04047287 */ /* 0x000fc80008000000 */
[----:B------:R-:W-:Y:S01]  /*2a30*/  ULEA UR4, UR4, UR37, 0x3 ;  /* 0x0000002504047291 */ /* 0x000fe2000f8e18ff */
[----:B-1----:R-:W-:-:S04]  /*2a40*/  LOP3.LUT R3, R12, UR7, RZ, 0x3c, !PT ;  /* 0x000000070c037c12 */ /* 0x002fc8000f8e3cff */
[----:B------:R-:W-:-:S04]  /*2a50*/  SHF.L.U32 R0, R3, 0x1f, RZ ;  /* 0x0000001f03007819 */ /* 0x000fc800000006ff */
[----:B------:R-:W1:Y:S02]  /*2a60*/  SYNCS.PHASECHK.TRANS64 P0, [UR4+0xa0], R0 ;  /* 0x0000a000ff0075a7 */ /* 0x000e640008001004 */
[----:B-1----:R-:W-:Y:S05]  /*2a70*/  @P0 EXIT ;  /* 0x000000000000094d */ /* 0x002fea0003800000 */
[----:B------:R-:W-:Y:S02]  /*2a80*/  SHF.L.U32 R3, R3, 0x1f, RZ ;  /* 0x0000001f03037819 */ /* 0x000fe400000006ff */
[----:B------:R-:W-:-:S07]  /*2a90*/  MOV R0, UR4 ;  /* 0x0000000400007c02 */ /* 0x000fce0008000f00 */
.L_x_48:
[----:B-1----:R1:W2:Y:S02]  /*2aa0*/  SYNCS.PHASECHK.TRANS64.TRYWAIT P0, [R0+URZ+0xa0], R3 ;  /* 0x0000a003000075a7 */ /* 0x0022a400080011ff */
[----:B--2---:R-:W-:Y:S05]  /*2ab0*/  @!P0 NANOSLEEP.SYNCS 0x989680 ;  /* 0x009896800000895d */ /* 0x004fea0003900000 */
[----:B------:R-:W2:Y:S02]  /*2ac0*/  @!P0 SYNCS.PHASECHK.TRANS64 P0, [R0+URZ+0xa0], R3 ;  /* 0x0000a003000085a7 */ /* 0x000ea400080010ff */
[----:B--2---:R-:W-:Y:S05]  /*2ad0*/  @P0 EXIT ;  /* 0x000000000000094d */ /* 0x004fea0003800000 */
[----:B------:R-:W-:Y:S05]  /*2ae0*/  BRA `(.L_x_48) ;  /* 0xfffffffc00ec7947 */ /* 0x000fea000383ffff */
.L_x_41:
[----:B------:R-:W-:-:S09]  /*2af0*/  UISETP.NE.AND UP1, UPT, UR8, URZ, UPT ;  /* 0x000000ff0800728c */ /* 0x000fd2000bf25270 */
[----:B------:R-:W-:Y:S05]  /*2b00*/  BRA.U UP1, `(.L_x_49) ;  /* 0x0000000d01cc7547 */ /* 0x000fea000b800000 */
[----:B------:R-:W-:Y:S01]  /*2b10*/  UMOV UR4, 0x40 ;  /* 0x0000004000047882 */ /* 0x000fe20000000000 */
[----:B------:R-:W-:Y:S01]  /*2b20*/  NOP ;  /* 0x0000000000007918 */ /* 0x000fe20000000000 */
[----:B------:R-:W-:Y:S01]  /*2b30*/  ULEA UR4, UR37, UR4, 0x18 ;  /* 0x0000000425047291 */ /* 0x000fe2000f8ec0ff */
[----:B------:R-:W-:Y:S02]  /*2b40*/  UMOV UR5, 0x400 ;  /* 0x0000040000057882 */ /* 0x000fe40000000000 */
[----:B------:R-:W-:-:S06]  /*2b50*/  ULEA UR37, UR37, UR5, 0x18 ;  /* 0x0000000525257291 */ /* 0x000fcc000f8ec0ff */
[----:B------:R-:W1:Y:S02]  /*2b60*/  LDS.U8 R0, [UR4+0x1c] ;  /* 0x00001c04ff007984 */ /* 0x000e640008000000 */
[----:B-1----:R-:W-:-:S13]  /*2b70*/  ISETP.NE.AND P0, PT, R0, RZ, PT ;  /* 0x000000ff0000720c */ /* 0x002fda0003f05270 */
[----:B------:R-:W-:Y:S05]  /*2b80*/  @P0 BRA `(.L_x_50) ;  /* 0x0000000000580947 */ /* 0x000fea0003800000 */
[----:B------:R-:W-:-:S13]  /*2b90*/  ELECT P0, URZ, PT ;  /* 0x0000000000ff782f */ /* 0x000fda0003800000 */
[----:B------:R-:W-:Y:S05]  /*2ba0*/  @!P0 BRA `(.L_x_51) ;  /* 0x0000000000608947 */ /* 0x000fea0003800000 */
[----:B------:R-:W-:Y:S01]  /*2bb0*/  UMOV UR5, 0x10 ;  /* 0x0000001000057882 */ /* 0x000fe20000000000 */
[----:B------:R-:W-:Y:S01]  /*2bc0*/  HFMA2 R0, -RZ, RZ, 0, 5.9604644775390625e-08 ;  /* 0x00000001ff007431 */ /* 0x000fe200000001ff */
[----:B------:R-:W-:-:S03]  /*2bd0*/  MOV R2, 0xffff ;  /* 0x0000ffff00027802 */ /* 0x000fc60000000f00 */
[----:B------:R-:W-:Y:S04]  /*2be0*/  DEPBAR.LE SB1, 0x36 ;  /* 0x00009d800000791a */ /* 0x000fe80000000000 */
[----:B------:R-:W1:Y:S02]  /*2bf0*/  UTCATOMSWS.FIND_AND_SET.ALIGN UP0, UR5, UR5 ;  /* 0x00000005000575e3 */ /* 0x000e640008000800 */
[----:B-1----:R-:W-:Y:S01]  /*2c00*/  MOV R3, UR5 ;  /* 0x0000000500037c02 */ /* 0x002fe20008000f00 */
[----:B------:R-:W-:Y:S06]  /*2c10*/  BRA.U UP0, `(.L_x_52) ;  /* 0x0000000100187547 */ /* 0x000fec000b800000 */
.L_x_53:
[----:B------:R-:W-:Y:S05]  /*2c20*/  NANOSLEEP 0x64 ;  /* 0x000000640000795d */ /* 0x000fea0003800000 */
[----:B------:R-:W-:-:S05]  /*2c30*/  UMOV UR5, 0x10 ;  /* 0x0000001000057882 */ /* 0x000fca0000000000 */
[----:B------:R-:W-:Y:S04]  /*2c40*/  DEPBAR.LE SB1, 0x36 ;  /* 0x00009d800000791a */ /* 0x000fe80000000000 */
[----:B------:R-:W1:Y:S02]  /*2c50*/  UTCATOMSWS.FIND_AND_SET.ALIGN UP0, UR5, UR5 ;  /* 0x00000005000575e3 */ /* 0x000e640008000800 */
[----:B-1----:R-:W-:Y:S01]  /*2c60*/  MOV R3, UR5 ;  /* 0x0000000500037c02 */ /* 0x002fe20008000f00 */
[----:B------:R-:W-:Y:S05]  /*2c70*/  BRA.U !UP0, `(.L_x_53) ;  /* 0xfffffffd08e87547 */ /* 0x000fea000b83ffff */
.L_x_52:
[-C--:B------:R-:W-:Y:S02]  /*2c80*/  SHF.L.U32 R2, R2, R3.reuse, RZ ;  /* 0x0000000302027219 */ /* 0x080fe400000006ff */
[----:B------:R-:W-:Y:S01]  /*2c90*/  SHF.L.U32 R0, R0, R3, RZ ;  /* 0x0000000300007219 */ /* 0x000fe200000006ff */
[----:B------:R-:W-:Y:S02]  /*2ca0*/  IMAD.SHL.U32 R3, R3, 0x20, RZ ;  /* 0x0000002003037824 */ /* 0x000fe400078e00ff */
[----:B------:R1:W-:Y:S04]  /*2cb0*/  ATOMS.OR RZ, [UR4+0x14], R2 ;  /* 0x00001402ffff798c */ /* 0x0003e8000b000004 */
[----:B------:R1:W-:Y:S04]  /*2cc0*/  ATOMS.OR RZ, [UR4+0x18], R0 ;  /* 0x00001800ffff798c */ /* 0x0003e8000b000004 */
[----:B------:R1:W-:Y:S01]  /*2cd0*/  STS [UR37+0x140], R3 ;  /* 0x00014003ff007988 */ /* 0x0003e20008000825 */
[----:B------:R-:W-:Y:S05]  /*2ce0*/  BRA `(.L_x_51) ;  /* 0x0000000000107947 */ /* 0x000fea0003800000 */
.L_x_50:
[----:B------:R-:W-:Y:S02]  /*2cf0*/  MOV R0, 0xffffffff ;  /* 0xffffffff00007802 */ /* 0x000fe40000000f00 */
[----:B------:R-:W-:-:S03]  /*2d00*/  MOV R2, 0x2d30 ;  /* 0x00002d3000027802 */ /* 0x000fc60000000f00 */
[----:B------:R1:W-:Y:S04]  /*2d10*/  STS [UR37+0x140], R0 ;  /* 0x00014000ff007988 */ /* 0x0003e80008000825 */
[----:B-1-3-5:R-:W-:Y:S05]  /*2d20*/  CALL.REL.NOINC `($__internal_1_$__cuda_sm10x_tcgen05_guardrail_trap_phase_invalid_during_alloc) ;  /* 0x0000004c008c7944 */ /* 0x02afea0003c00000 */
.L_x_51:
[----:B------:R-:W-:Y:S05]  /*2d30*/  WARPSYNC.ALL ;  /* 0x0000000000007948 */ /* 0x000fea0003800000 */
[----:B------:R-:W2:Y:S01]  /*2d40*/  S2UR UR5, SR_CgaCtaId ;  /* 0x00000000000579c3 */ /* 0x000ea20000008800 */
[----:B------:R-:W-:Y:S01]  /*2d50*/  UMOV UR4, 0x400 ;  /* 0x0000040000047882 */ /* 0x000fe20000000000 */
[----:B------:R-:W-:-:S06]  /*2d60*/  NOP ;  /* 0x0000000000007918 */ /* 0x000fcc0000000000 */
[----:B------:R-:W-:Y:S06]  /*2d70*/  BAR.ARV 0x6, 0xa0 ;  /* 0x0182800000007b1d */ /* 0x000fec0000002000 */
[----:B------:R-:W4:Y:S01]  /*2d80*/  LDCU UR7, c[0x0][0x38c] ;  /* 0x00007180ff0777ac */ /* 0x000f220008000800 */
[----:B------:R-:W-:Y:S01]  /*2d90*/  IMAD.MOV.U32 R11, RZ, RZ, 0x1 ;  /* 0x00000001ff0b7424 */ /* 0x000fe200078e00ff */
[----:B------:R-:W-:Y:S01]  /*2da0*/  CS2R R8, SRZ ;  /* 0x0000000000087805 */ /* 0x000fe2000001ff00 */
[----:B------:R-:W-:Y:S01]  /*2db0*/  IMAD.MOV.U32 R10, RZ, RZ, RZ ;  /* 0x000000ffff0a7224 */ /* 0x000fe200078e00ff */
[----:B------:R-:W3:Y:S01]  /*2dc0*/  LDCU UR6, c[0x0][0x38c] ;  /* 0x00007180ff0677ac */ /* 0x000ee20008000800 */
[----:B------:R-:W-:Y:S01]  /*2dd0*/  UMOV UR15, URZ ;  /* 0x000000ff000f7c82 */ /* 0x000fe20008000000 */
[----:B------:R-:W-:Y:S01]  /*2de0*/  UMOV UR14, URZ ;  /* 0x000000ff000e7c82 */ /* 0x000fe20008000000 */
[----:B--2---:R-:W-:Y:S01]  /*2df0*/  ULEA UR5, UR5, UR4, 0x18 ;  /* 0x0000000405057291 */ /* 0x004fe2000f8ec0ff */
[----:B------:R-:W-:Y:S01]  /*2e00*/  UMOV UR24, 0x0 ;  /* 0x0000000000187882 */ /* 0x000fe20000000000 */
[----:B------:R-:W-:-:S02]  /*2e10*/  UMOV UR25, 0x4100910 ;  /* 0x0410091000197882 */ /* 0x000fc40000000000 */
[----:B------:R-:W-:Y:S02]  /*2e20*/  UIADD3 UR10, UPT, UPT, UR5, 0x6800, URZ ;  /* 0x00006800050a7890 */ /* 0x000fe4000fffe0ff */
[----:B------:R-:W-:Y:S02]  /*2e30*/  UIADD3 UR11, UPT, UPT, UR5, 0x10800, URZ ;  /* 0x00010800050b7890 */ /* 0x000fe4000fffe0ff */
[----:B----4-:R-:W-:Y:S01]  /*2e40*/  UIADD3 UR7, UPT, UPT, UR7, 0x1f, URZ ;  /* 0x0000001f07077890 */ /* 0x010fe2000fffe0ff */
[----:B-1----:R-:W1:Y:S01]  /*2e50*/  LDS R0, [UR5+0x140] ;  /* 0x00014005ff007984 */ /* 0x002e620008000800 */
[----:B------:R-:W-:Y:S02]  /*2e60*/  USHF.R.U32.HI UR10, URZ, 0x4, UR10 ;  /* 0x00000004ff0a7899 */ /* 0x000fe4000801160a */
[----:B------:R-:W-:Y:S02]  /*2e70*/  USHF.R.S32.HI UR4, URZ, 0x1f, UR7 ;  /* 0x0000001fff047899 */ /* 0x000fe40008011407 */
[----:B------:R-:W-:-:S02]  /*2e80*/  USHF.R.U32.HI UR11, URZ, 0x4, UR11 ;  /* 0x00000004ff0b7899 */ /* 0x000fc4000801160b */
[----:B------:R-:W-:Y:S02]  /*2e90*/  ULEA.HI UR4, UR4, UR7, URZ, 0x5 ;  /* 0x0000000704047291 */ /* 0x000fe4000f8f28ff */
[----:B------:R-:W-:Y:S02]  /*2ea0*/  ULOP3.LUT UR10, UR10, 0x3fff, URZ, 0xc0, !UPT ;  /* 0x00003fff0a0a7892 */ /* 0x000fe4000f8ec0ff */
[----:B------:R-:W-:Y:S02]  /*2eb0*/  USHF.R.S32.HI UR4, URZ, 0x5, UR4 ;  /* 0x00000005ff047899 */ /* 0x000fe40008011404 */
[----:B------:R-:W-:Y:S02]  /*2ec0*/  ULOP3.LUT UR11, UR11, 0x3fff, URZ, 0xc0, !UPT ;  /* 0x00003fff0b0b7892 */ /* 0x000fe4000f8ec0ff */
[----:B------:R-:W-:Y:S01]  /*2ed0*/  UISETP.LT.AND UP0, UPT, UR4, 0x1, UPT ;  /* 0x000000010400788c */ /* 0x000fe2000bf01270 */
[----:B------:R-:W-:Y:S01]  /*2ee0*/  UMOV UR22, 0x0 ;  /* 0x0000000000167882 */ /* 0x000fe20000000000 */
[----:B------:R-:W-:-:S02]  /*2ef0*/  UMOV UR23, 0x4100910 ;  /* 0x0410091000177882 */ /* 0x000fc40000000000 */
[----:B------:R-:W-:Y:S02]  /*2f00*/  USEL UR9, UR4, 0x1, !UP0 ;  /* 0x0000000104097887 */ /* 0x000fe4000c000000 */
[----:B------:R-:W-:Y:S02]  /*2f10*/  ULOP3.LUT UR10, UR10, 0x10000, URZ, 0xfc, !UPT ;  /* 0x000100000a0a7892 */ /* 0x000fe4000f8efcff */
[----:B------:R-:W-:Y:S02]  /*2f20*/  ULOP3.LUT UR11, UR11, 0x10000, URZ, 0xfc, !UPT ;  /* 0x000100000b0b7892 */ /* 0x000fe4000f8efcff */
[----:B------:R-:W-:Y:S02]  /*2f30*/  UIADD3 UR9, UPT, UPT, -UR9, URZ, URZ ;  /* 0x000000ff09097290 */ /* 0x000fe4000fffe1ff */
[----:B---3--:R-:W-:Y:S01]  /*2f40*/  UISETP.GE.AND UP3, UPT, UR6, 0x1, UPT ;  /* 0x000000010600788c */ /* 0x008fe2000bf66270 */
[----:B------:R-:W-:Y:S01]  /*2f50*/  UMOV UR20, 0x0 ;  /* 0x0000000000147882 */ /* 0x000fe20000000000 */
[----:B------:R-:W-:Y:S01]  /*2f60*/  UMOV UR21, 0x4100910 ;  /* 0x0410091000157882 */ /* 0x000fe20000000000 */
[----:B------:R-:W-:Y:S01]  /*2f70*/  UMOV UR18, 0x0 ;  /* 0x0000000000127882 */ /* 0x000fe20000000000 */
[----:B------:R-:W-:Y:S01]  /*2f80*/  UMOV UR19, 0x4100910 ;  /* 0x0410091000137882 */ /* 0x000fe20000000000 */
[----:B-1----:R-:W-:-:S15]  /*2f90*/  R2UR UR16, R0 ;  /* 0x00000000001072ca */ /* 0x002fde00000e0000 */
.L_x_60:
[----:B------:R-:W-:Y:S02]  /*2fa0*/  LEA R0, R10, UR5, 0x3 ;  /* 0x000000050a007c11 */ /* 0x000fe4000f8e18ff */
[----:B------:R-:W-:Y:S02]  /*2fb0*/  SHF.L.U32 R5, R9, 0x1f, RZ ;  /* 0x0000001f09057819 */ /* 0x000fe400000006ff */
[----:B------:R-:W-:Y:S01]  /*2fc0*/  PLOP3.LUT P0, PT, PT, PT, UP3, 0x80, 0x8 ;  /* 0x000000000008781c */ /* 0x000fe20003f0f038 */
[----:B------:R-:W-:Y:S01]  /*2fd0*/  VIADD R3, R0, 0xa0 ;  /* 0x000000a000037836 */ /* 0x000fe20000000000 */
[----:B-1----:R-:W1:Y:S02]  /*2fe0*/  SYNCS.PHASECHK.TRANS64.TRYWAIT P1, [R0+URZ+0x90], R5 ;  /* 0x00009005000075a7 */ /* 0x002e6400080211ff */
[----:B-1-3--:R-:W-:Y:S09]  /*2ff0*/  @!P1 BRA `(.L_x_54) ;  /* 0x00000044004c9947 */ /* 0x00aff20003800000 */
.L_x_133:
[----:B------:R-:W-:Y:S01]  /*3000*/  LEA R4, R10, UR5, 0x4 ;  /* 0x000000050a047c11 */ /* 0x000fe2000f8e20ff */
[----:B------:R-:W-:Y:S01]  /*3010*/  @UP3 ULEA UR6, UR14, UR5, 0x3 ;  /* 0x000000050e063291 */ /* 0x000fe2000f8e18ff */
[----:B------:R-:W-:Y:S01]  /*3020*/  PLOP3.LUT P2, PT, PT, PT, PT, 0x80, 0x8 ;  /* 0x000000000008781c */ /* 0x000fe20003f4f070 */
[----:B------:R-:W-:Y:S01]  /*3030*/  ULEA UR7, UR15, UR5, 0x3 ;  /* 0x000000050f077291 */ /* 0x000fe2000f8e18ff */
[----:B------:R-:W-:Y:S02]  /*3040*/  PRMT R3, RZ, 0x654, R3 ;  /* 0x00000654ff037816 */ /* 0x000fe40000000003 */
[----:B-1----:R-:W1:Y:S01]  /*3050*/  LDS.128 R4, [R4+0x120] ;  /* 0x0001200004047984 */ /* 0x002e620000000c00 */
[----:B------:R-:W-:Y:S02]  /*3060*/  @P0 SHF.L.U32 R2, R8, 0x1f, RZ ;  /* 0x0000001f08020819 */ /* 0x000fe400000006ff */
[----:B------:R-:W-:Y:S01]  /*3070*/  SHF.L.U32 R0, R11, 0x1f, RZ ;  /* 0x0000001f0b007819 */ /* 0x000fe200000006ff */
[----:B------:R-:W-:Y:S01]  /*3080*/  @!PT LDS RZ, [RZ] ;  /* 0x00000000fffff984 */ /* 0x000fe20000000800 */
[----:B------:R-:W-:Y:S01]  /*3090*/  @!PT LDS RZ, [RZ] ;  /* 0x00000000fffff984 */ /* 0x000fe20000000800 */
[----:B------:R-:W-:Y:S01]  /*30a0*/  @!PT LDS RZ, [RZ] ;  /* 0x00000000fffff984 */ /* 0x000fe20000000800 */
[----:B------:R-:W-:Y:S01]  /*30b0*/  @!PT LDS RZ, [RZ] ;  /* 0x00000000fffff984 */ /* 0x000fe20000000800 */
[----:B------:R2:W-:Y:S06]  /*30c0*/  MEMBAR.ALL.CTA ;  /* 0x0000000000007992 */ /* 0x0005ec0000008000 */
[----:B--2---:R-:W2:Y:S02]  /*30d0*/  FENCE.VIEW.ASYNC.S ;  /* 0x00000000000073c6 */ /* 0x004ea40000000000 */
[----:B--2---:R2:W-:Y:S01]  /*30e0*/  SYNCS.ARRIVE.TRANS64.RED.A1T0 RZ, [R3+URZ], RZ ;  /* 0x000000ff03ff79a7 */ /* 0x0045e200081004ff */
[----:B------:R2:W3:Y:S01]  /*30f0*/  @P0 SYNCS.PHASECHK.TRANS64.TRYWAIT P2, [UR6], R2 ;  /* 0x00000002ff0005a7 */ /* 0x0004e20008041106 */
[----:B------:R-:W-:Y:S01]  /*3100*/  ULEA.HI UR6, UR15, UR15, URZ, 0x1 ;  /* 0x0000000f0f067291 */ /* 0x000fe2000f8f08ff */
[----:B-1----:R-:W-:-:S03]  /*3110*/  LOP3.LUT P1, RZ, R6, 0x1, RZ, 0xc0, !PT ;  /* 0x0000000106ff7812 */ /* 0x002fc6000782c0ff */
[----:B------:R-:W-:Y:S02]  /*3120*/  USHF.L.U32 UR8, UR6, 0x5, URZ ;  /* 0x0000000506087899 */ /* 0x000fe400080006ff */
[----:B------:R-:W-:Y:S02]  /*3130*/  ULOP3.LUT UR6, UR6, 0xffe, URZ, 0xc0, !UPT ;  /* 0x00000ffe06067892 */ /* 0x000fe4000f8ec0ff */
[----:B------:R-:W-:Y:S02]  /*3140*/  ULOP3.LUT UR8, UR8, 0xffffffc0, URZ, 0xc0, !UPT ;  /* 0xffffffc008087892 */ /* 0x000fe4000f8ec0ff */
[----:B------:R-:W-:Y:S02]  /*3150*/  UIADD3 UR6, UPT, UPT, -UR6, UR15, URZ ;  /* 0x0000000f06067290 */ /* 0x000fe4000fffe1ff */
[----:B------:R-:W-:Y:S01]  /*3160*/  UIADD3 UR8, UPT, UPT, UR16, UR8, URZ ;  /* 0x0000000810087290 */ /* 0x000fe2000fffe0ff */
[----:B------:R-:W1:Y:S03]  /*3170*/  SYNCS.PHASECHK.TRANS64.TRYWAIT P0, [UR7+0xd0], R0 ;  /* 0x0000d000ff0075a7 */ /* 0x000e660008001107 */
[----:B------:R-:W-:Y:S01]  /*3180*/  ULEA UR8, UR6, UR8, 0x14 ;  /* 0x0000000806087291 */ /* 0x000fe2000f8ea0ff */
[----:B-123--:R-:W-:Y:S11]  /*3190*/  @!P0 BRA `(.L_x_55) ;  /* 0x0000004000f88947 */ /* 0x00eff60003800000 */
.L_x_135:
[----:B------:R-:W-:Y:S01]  /*31a0*/  IADD3 R10, PT, PT, R10, 0x1, RZ ;  /* 0x000000010a0a7810 */ /* 0x000fe20007ffe0ff */
[----:B------:R-:W-:Y:S06]  /*31b0*/  BRA.U !UP3, `(.L_x_56) ;  /* 0x000000010bc07547 */ /* 0x000fec000b800000 */
[----:B------:R-:W-:Y:S01]  /*31c0*/  UPLOP3.LUT UP4, UPT, UPT, UPT, UPT, 0x40, 0x4 ;  /* 0x000000000004789c */ /* 0x000fe20003f8e870 */
[----:B------:R-:W-:Y:S01]  /*31d0*/  UMOV UR13, UR9 ;  /* 0x00000009000d7c82 */ /* 0x000fe20008000000 */
[----:B------:R-:W-:Y:S01]  /*31e0*/  UMOV UR12, UR4 ;  /* 0x00000004000c7c82 */ /* 0x000fe20008000000 */
[----:B------:R-:W-:-:S08]  /*31f0*/  UMOV UR17, UR14 ;  /* 0x0000000e00117c82 */ /* 0x000fd00008000000 */
.L_x_59:
[----:B------:R-:W-:Y:S02]  /*3200*/  UIADD3 UR13, UPT, UPT, UR13, 0x1, URZ ;  /* 0x000000010d0d7890 */ /* 0x000fe4000fffe0ff */
[----:B--2---:R-:W-:Y:S02]  /*3210*/  ULEA UR6, UR17, UR5, 0x3 ;  /* 0x0000000511067291 */ /* 0x004fe4000f8e18ff */
[----:B------:R-:W-:Y:S01]  /*3220*/  UISETP.NE.AND UP0, UPT, UR13, URZ, UPT ;  /* 0x000000ff0d00728c */ /* 0x000fe2000bf05270 */
[----:B---3--:R-:W-:Y:S10]  /*3230*/  @P2 BRA `(.L_x_57) ;  /* 0x00000000000c2947 */ /* 0x008ff40003800000 */
[----:B-1----:R-:W-:Y:S04]  /*3240*/  SHF.L.U32 R3, R8, 0x1f, RZ ;  /* 0x0000001f08037819 */ /* 0x002fe800000006ff */
[----:B------:R-:W1:Y:S02]  /*3250*/  SYNCS.PHASECHK.TRANS64.TRYWAIT P0, [UR6], R3 ;  /* 0x00000003ff0075a7 */ /* 0x000e640008001106 */
[----:B-1----:R-:W-:Y:S05]  /*3260*/  @!P0 BRA `(.L_x_58) ;  /* 0x0000004000dc8947 */ /* 0x002fea0003800000 */
.L_x_57:
[----:B------:R-:W-:Y:S01]  /*3270*/  UISETP.NE.AND UP1, UPT, UR12, 0x1, UPT ;  /* 0x000000010c00788c */ /* 0x000fe2000bf25270 */
[----:B------:R-:W-:Y:S01]  /*3280*/  PLOP3.LUT P2, PT, PT, PT, PT, 0x80, 0x8 ;  /* 0x000000000008781c */ /* 0x000fe20003f4f070 */
[----:B------:R-:W-:Y:S02]  /*3290*/  UIADD3 UR14, UPT, UPT, UR17, 0x1, URZ ;  /* 0x00000001110e7890 */ /* 0x000fe4000fffe0ff */
[----:B------:R-:W-:Y:S02]  /*32a0*/  ULEA UR28, UR17, UR11, 0x9 ;  /* 0x0000000b111c7291 */ /* 0x000fe4000f8e48ff */
[----:B------:R-:W-:Y:S01]  /*32b0*/  UISETP.NE.AND UP2, UPT, UR14, 0x5, UPT ;  /* 0x000000050e00788c */ /* 0x000fe2000bf45270 */
[----:B------:R-:W-:Y:S01]  /*32c0*/  PLOP3.LUT P0, PT, PT, PT, UP1, 0x80, 0x8 ;  /* 0x000000000008781c */ /* 0x000fe20003f0f018 */
[----:B------:R-:W-:Y:S02]  /*32d0*/  UIADD3 UR40, UPT, UPT, UR28, 0x2, URZ ;  /* 0x000000021c287890 */ /* 0x000fe4000fffe0ff */
[----:B------:R-:W-:Y:S02]  /*32e0*/  USEL UR27, URZ, 0x1, UP2 ;  /* 0x00000001ff1b7887 */ /* 0x000fe40009000000 */
[----:B------:R-:W-:Y:S02]  /*32f0*/  USEL UR14, UR14, URZ, UP2 ;  /* 0x000000ff0e0e7287 */ /* 0x000fe40009000000 */
[----:B------:R-:W-:Y:S02]  /*3300*/  UIADD3 UR36, UPT, UPT, UR28, 0x4, URZ ;  /* 0x000000041c247890 */ /* 0x000fe4000fffe0ff */
[----:B------:R-:W-:Y:S01]  /*3310*/  @UP1 ULEA UR26, UR14, UR5, 0x3 ;  /* 0x000000050e1a1291 */ /* 0x000fe2000f8e18ff */
[----:B------:R-:W-:Y:S01]  /*3320*/  LOP3.LUT R8, R8, UR27, RZ, 0x3c, !PT ;  /* 0x0000001b08087c12 */ /* 0x000fe2000f8e3cff */
[----:B------:R-:W-:Y:S02]  /*3330*/  UIADD3 UR32, UPT, UPT, UR28, 0x6, URZ ;  /* 0x000000061c207890 */ /* 0x000fe4000fffe0ff */
[----:B------:R-:W-:Y:S01]  /*3340*/  UIADD3 UR6, UPT, UPT, UR6, 0x28, URZ ;  /* 0x0000002806067890 */ /* 0x000fe2000fffe0ff */
[----:B-1----:R-:W-:Y:S01]  /*3350*/  @P0 SHF.L.U32 R0, R8, 0x1f, RZ ;  /* 0x0000001f08000819 */ /* 0x002fe200000006ff */
[----:B------:R-:W-:Y:S01]  /*3360*/  UIADD3 UR12, UPT, UPT, UR12, -0x1, URZ ;  /* 0xffffffff0c0c7890 */ /* 0x000fe2000fffe0ff */
[----:B------:R-:W-:Y:S02]  /*3370*/  UMOV UR29, 0x40004040 ;  /* 0x40004040001d7882 */ /* 0x000fe40000000000 */
[----:B------:R2:W3:Y:S01]  /*3380*/  @P0 SYNCS.PHASECHK.TRANS64.TRYWAIT P2, [UR26], R0 ;  /* 0x00000000ff0005a7 */ /* 0x0004e2000804111a */
[----:B------:R-:W-:Y:S01]  /*3390*/  ULEA UR26, UR17, UR10, 0x9 ;  /* 0x0000000a111a7291 */ /* 0x000fe2000f8e48ff */
[----:B------:R-:W-:Y:S01]  /*33a0*/  UMOV UR27, 0x40004040 ;  /* 0x40004040001b7882 */ /* 0x000fe20000000000 */
[----:B------:R-:W-:Y:S02]  /*33b0*/  UMOV UR41, 0x40004040 ;  /* 0x4000404000297882 */ /* 0x000fe40000000000 */
[----:B------:R-:W-:Y:S02]  /*33c0*/  UIADD3 UR38, UPT, UPT, UR26, 0x2, URZ ;  /* 0x000000021a267890 */ /* 0x000fe4000fffe0ff */
[----:B------:R-:W-:Y:S02]  /*33d0*/  UIADD3 UR34, UPT, UPT, UR26, 0x4, URZ ;  /* 0x000000041a227890 */ /* 0x000fe4000fffe0ff */
[----:B------:R-:W-:Y:S01]  /*33e0*/  UIADD3 UR30, UPT, UPT, UR26, 0x6, URZ ;  /* 0x000000061a1e7890 */ /* 0x000fe2000fffe0ff */
[----:B------:R2:W-:Y:S01]  /*33f0*/  UTCHMMA gdesc[UR26], gdesc[UR28], tmem[UR8], tmem[UR24], idesc[UR25], UP4 ;  /* 0x00ff181c1a0075ea */ /* 0x0005e2000a000008 */
[----:B------:R-:W-:Y:S01]  /*3400*/  UPLOP3.LUT UP4, UPT, UPT, UPT, UPT, 0x80, 0x8 ;  /* 0x000000000008789c */ /* 0x000fe20003f8f070 */
[----:B------:R-:W-:Y:S01]  /*3410*/  UMOV UR39, 0x40004040 ;  /* 0x4000404000277882 */ /* 0x000fe20000000000 */
[----:B------:R-:W-:Y:S01]  /*3420*/  UMOV UR37, 0x40004040 ;  /* 0x4000404000257882 */ /* 0x000fe20000000000 */
[----:B------:R2:W-:Y:S01]  /*3430*/  UTCHMMA gdesc[UR38], gdesc[UR40], tmem[UR8], tmem[UR22], idesc[UR23], UPT ;  /* 0x00ff1628260075ea */ /* 0x0005e2000b800008 */
[----:B------:R-:W-:Y:S01]  /*3440*/  UMOV UR35, 0x40004040 ;  /* 0x4000404000237882 */ /* 0x000fe20000000000 */
[----:B------:R-:W-:Y:S01]  /*3450*/  UMOV UR33, 0x40004040 ;  /* 0x4000404000217882 */ /* 0x000fe20000000000 */
[----:B------:R-:W-:Y:S01]  /*3460*/  UMOV UR31, 0x40004040 ;  /* 0x40004040001f7882 */ /* 0x000fe20000000000 */
[----:B------:R2:W-:Y:S01]  /*3470*/  UTCHMMA gdesc[UR34], gdesc[UR36], tmem[UR8], tmem[UR20], idesc[UR21], UPT ;  /* 0x00ff1424220075ea */ /* 0x0005e2000b800008 */
[----:B------:R2:W-:Y:S01]  /*3480*/  UTCHMMA gdesc[UR30], gdesc[UR32], tmem[UR8], tmem[UR18], idesc[UR19], UPT ;  /* 0x00ff12201e0075ea */ /* 0x0005e2000b800008 */
[----:B------:R2:W-:Y:S01]  /*3490*/  UTCBAR [UR6], URZ ;  /* 0x000000ff060073e9 */ /* 0x0005e200080000ff */
[----:B------:R-:W-:Y:S01]  /*34a0*/  UMOV UR17, UR14 ;  /* 0x0000000e00117c82 */ /* 0x000fe20008000000 */
[----:B------:R-:W-:Y:S05]  /*34b0*/  BRA.U UP0, `(.L_x_59) ;  /* 0xfffffffd00507547 */ /* 0x000fea000b83ffff */
.L_x_56:
[----:B------:R-:W-:Y:S01]  /*34c0*/  UIADD3 UR15, UPT, UPT, UR15, 0x1, URZ ;  /* 0x000000010f0f7890 */ /* 0x000fe2000fffe0ff */
[C---:B------:R-:W-:Y:S01]  /*34d0*/  ISETP.NE.AND P0, PT, R10.reuse, 0x2, PT ;  /* 0x000000020a00780c */ /* 0x040fe20003f05270 */
[----:B------:R-:W-:Y:S02]  /*34e0*/  UIADD3 UR7, UPT, UPT, UR7, 0xb0, URZ ;  /* 0x000000b007077890 */ /* 0x000fe4000fffe0ff */
[----:B------:R-:W-:Y:S01]  /*34f0*/  UISETP.NE.AND UP0, UPT, UR15, 0x4, UPT ;  /* 0x000000040f00788c */ /* 0x000fe2000bf05270 */
[----:B-12---:R-:W-:Y:S02]  /*3500*/  SEL R0, RZ, 0x1, P0 ;  /* 0x00000001ff007807 */ /* 0x006fe40000000000 */
[----:B------:R-:W-:Y:S01]  /*3510*/  SEL R10, R10, RZ, P0 ;  /* 0x000000ff0a0a7207 */ /* 0x000fe20000000000 */
[----:B------:R-:W-:Y:S01]  /*3520*/  USEL UR6, URZ, 0x1, UP0 ;  /* 0x00000001ff067887 */ /* 0x000fe20008000000 */
[----:B------:R-:W-:Y:S01]  /*3530*/  LOP3.LUT R9, R9, R0, RZ, 0x3c, !PT ;  /* 0x0000000009097212 */ /* 0x000fe200078e3cff */
[----:B------:R-:W-:Y:S01]  /*3540*/  USEL UR15, UR15, URZ, UP0 ;  /* 0x000000ff0f0f7287 */ /* 0x000fe20008000000 */
[----:B------:R1:W-:Y:S03]  /*3550*/  UTCBAR [UR7], URZ ;  /* 0x000000ff070073e9 */ /* 0x0003e600080000ff */
[----:B------:R-:W-:Y:S01]  /*3560*/  LOP3.LUT R11, R11, UR6, RZ, 0x3c, !PT ;  /* 0x000000060b0b7c12 */ /* 0x000fe2000f8e3cff */
[----:B------:R-:W-:Y:S07]  /*3570*/  @P1 BRA `(.L_x_60) ;  /* 0xfffffff800881947 */ /* 0x000fee000383ffff */
[----:B------:R-:W2:Y:S01]  /*3580*/  S2UR UR4, SR_CgaCtaId ;  /* 0x00000000000479c3 */ /* 0x000ea20000008800 */
[----:B------:R-:W-:Y:S01]  /*3590*/  ELECT P0, URZ, PT ;  /* 0x0000000000ff782f */ /* 0x000fe20003800000 */
[----:B------:R-:W-:Y:S01]  /*35a0*/  IMAD.MOV.U32 R0, RZ, RZ, 0x1 ;  /* 0x00000001ff007424 */ /* 0x000fe200078e00ff */
[----:B------:R-:W-:Y:S01]  /*35b0*/  UIADD3 UR5, UPT, UPT, UR5, 0xd0, URZ ;  /* 0x000000d005057890 */ /* 0x000fe2000fffe0ff */
[----:B------:R-:W-:Y:S01]  /*35c0*/  SHF.L.U32 R3, R11, 0x1f, RZ ;  /* 0x0000001f0b037819 */ /* 0x000fe200000006ff */
[----:B------:R-:W-:-:S03]  /*35d0*/  UMOV UR6, 0x40 ;  /* 0x0000004000067882 */ /* 0x000fc60000000000 */
[----:B------:R-:W-:Y:S01]  /*35e0*/  UVIRTCOUNT.DEALLOC.SMPOOL 0x80 ;  /* 0x000000800000784c */ /* 0x000fe20000000000 */
[----:B--2---:R-:W-:Y:S02]  /*35f0*/  ULEA UR4, UR4, UR6, 0x18 ;  /* 0x0000000604047291 */ /* 0x004fe4000f8ec0ff */
[----:B------:R-:W-:-:S07]  /*3600*/  ULEA UR6, UR15, UR5, 0x3 ;  /* 0x000000050f067291 */ /* 0x000fce000f8e18ff */
[----:B------:R2:W-:Y:S02]  /*3610*/  @P0 STS.U8 [UR4+0x1c], R0 ;  /* 0x00001c00ff000988 */ /* 0x0005e40008000004 */
[----:B------:R-:W4:Y:S02]  /*3620*/  SYNCS.PHASECHK.TRANS64.TRYWAIT P0, [UR6], R3 ;  /* 0x00000003ff0075a7 */ /* 0x000f240008001106 */
[----:B--2-4-:R-:W-:Y:S05]  /*3630*/  @!P0 BRA `(.L_x_61) ;  /* 0x0000004000008947 */ /* 0x014fea0003800000 */
.L_x_138:
[----:B-1----:R-:W-:-:S04]  /*3640*/  UIADD3 UR7, UPT, UPT, UR15, 0x1, URZ ;  /* 0x000000010f077890 */ /* 0x002fc8000fffe0ff */
[----:B------:R-:W-:-:S04]  /*3650*/  UISETP.NE.AND UP0, UPT, UR7, 0x4, UPT ;  /* 0x000000040700788c */ /* 0x000fc8000bf05270 */
[----:B------:R-:W-:Y:S02]  /*3660*/  USEL UR8, URZ, 0x1, UP0 ;  /* 0x00000001ff087887 */ /* 0x000fe40008000000 */
[----:B------:R-:W-:-:S04]  /*3670*/  USEL UR7, UR7, URZ, UP0 ;  /* 0x000000ff07077287 */ /* 0x000fc80008000000 */
[----:B------:R-:W-:Y:S01]  /*3680*/  ULEA UR6, UR7, UR5, 0x3 ;  /* 0x0000000507067291 */ /* 0x000fe2000f8e18ff */
[----:B------:R-:W-:-:S04]  /*3690*/  LOP3.LUT R2, R11, UR8, RZ, 0x3c, !PT ;  /* 0x000000080b027c12 */ /* 0x000fc8000f8e3cff */
[----:B--2---:R-:W-:-:S04]  /*36a0*/  SHF.L.U32 R3, R2, 0x1f, RZ ;  /* 0x0000001f02037819 */ /* 0x004fc800000006ff */
[----:B------:R-:W1:Y:S02]  /*36b0*/  SYNCS.PHASECHK.TRANS64.TRYWAIT P0, [UR6], R3 ;  /* 0x00000003ff0075a7 */ /* 0x000e640008001106 */
[----:B-1----:R-:W-:Y:S05]  /*36c0*/  @!P0 BRA `(.L_x_62) ;  /* 0x0000003c00f48947 */ /* 0x002fea0003800000 */
.L_x_140:
        /* <DEDUP_REMOVED lines=9> */
.L_x_142:
[----:B------:R-:W-:-:S04]  /*3760*/  UIADD3 UR7, UPT, UPT, UR7, 0x1, URZ ;  /* 0x0000000107077890 */ /* 0x000fc8000fffe0ff */
[----:B------:R-:W-:-:S04]  /*3770*/  UISETP.NE.AND UP0, UPT, UR7, 0x4, UPT ;  /* 0x000000040700788c */ /* 0x000fc8000bf05270 */
[----:B------:R-:W-:Y:S02]  /*3780*/  USEL UR6, URZ, 0x1, UP0 ;  /* 0x00000001ff067887 */ /* 0x000fe40008000000 */
[----:B------:R-:W-:-:S04]  /*3790*/  USEL UR7, UR7, URZ, UP0 ;  /* 0x000000ff07077287 */ /* 0x000fc80008000000 */
[----:B------:R-:W-:Y:S01]  /*37a0*/  ULEA UR7, UR7, UR5, 0x3 ;  /* 0x0000000507077291 */ /* 0x000fe2000f8e18ff */
[----:B-1----:R-:W-:-:S04]  /*37b0*/  LOP3.LUT R3, R2, UR6, RZ, 0x3c, !PT ;  /* 0x0000000602037c12 */ /* 0x002fc8000f8e3cff */
[----:B------:R-:W-:-:S04]  /*37c0*/  SHF.L.U32 R3, R3, 0x1f, RZ ;  /* 0x0000001f03037819 */ /* 0x000fc800000006ff */
[----:B------:R-:W1:Y:S02]  /*37d0*/  SYNCS.PHASECHK.TRANS64.TRYWAIT P0, [UR7], R3 ;  /* 0x00000003ff0075a7 */ /* 0x000e640008001107 */
[----:B-1----:R-:W-:Y:S05]  /*37e0*/  @!P0 BRA `(.L_x_64) ;  /* 0x0000003c00dc8947 */ /* 0x002fea0003800000 */
.L_x_144:
[----:B------:R-:W-:Y:S01]  /*37f0*/  NOP ;  /* 0x0000000000007918 */ /* 0x000fe20000000000 */
[----:B-1----:R-:W1:Y:S01]  /*3800*/  LDS R0, [UR4+0x14] ;  /* 0x00001404ff007984 */ /* 0x002e620008000800 */
[----:B------:R-:W-:Y:S01]  /*3810*/  ULOP3.LUT UR6, UR16, 0xffff, URZ, 0xc0, !UPT ;  /* 0x0000ffff10067892 */ /* 0x000fe2000f8ec0ff */
[----:B------:R-:W-:Y:S01]  /*3820*/  UMOV UR8, 0xffff ;  /* 0x0000ffff00087882 */ /* 0x000fe20000000000 */
[----:B------:R-:W-:Y:S02]  /*3830*/  UMOV UR5, 0x1 ;  /* 0x0000000100057882 */ /* 0x000fe40000000000 */
[----:B------:R-:W-:-:S04]  /*3840*/  USHF.R.U32.HI UR6, URZ, 0x5, UR6 ;  /* 0x00000005ff067899 */ /* 0x000fc80008011606 */
[----:B------:R-:W-:Y:S02]  /*3850*/  USHF.L.U32 UR8, UR8, UR6, URZ ;  /* 0x0000000608087299 */ /* 0x000fe400080006ff */
[----:B------:R-:W-:-:S04]  /*3860*/  USHF.L.U32 UR5, UR5, UR6, URZ ;  /* 0x0000000605057299 */ /* 0x000fc800080006ff */
[----:B-1----:R-:W-:-:S04]  /*3870*/  LOP3.LUT R0, R0, UR8, RZ, 0xc0, !PT ;  /* 0x0000000800007c12 */ /* 0x002fc8000f8ec0ff */
[----:B------:R-:W-:-:S13]  /*3880*/  ISETP.NE.AND P0, PT, R0, UR8, PT ;  /* 0x0000000800007c0c */ /* 0x000fda000bf05270 */
[----:B------:R-:W-:Y:S05]  /*3890*/  @P0 BRA `(.L_x_65) ;  /* 0x0000000000580947 */ /* 0x000fea0003800000 */
[----:B------:R-:W1:Y:S02]  /*38a0*/  LDS R0, [UR4+0x18] ;  /* 0x00001804ff007984 */ /* 0x000e640008000800 */
[----:B-1----:R-:W-:-:S04]  /*38b0*/  LOP3.LUT R0, R0, UR5, RZ, 0xc0, !PT ;  /* 0x0000000500007c12 */ /* 0x002fc8000f8ec0ff */
[----:B------:R-:W-:-:S13]  /*38c0*/  ISETP.NE.AND P0, PT, R0, UR5, PT ;  /* 0x0000000500007c0c */ /* 0x000fda000bf05270 */
[----:B------:R-:W-:Y:S05]  /*38d0*/  @P0 BRA `(.L_x_66) ;  /* 0x00000000003c0947 */ /* 0x000fea0003800000 */
[----:B------:R-:W1:Y:S01]  /*38e0*/  S2R R2, SR_LANEID ;  /* 0x0000000000027919 */ /* 0x000e620000000000 */
[----:B------:R-:W-:Y:S01]  /*38f0*/  ULOP3.LUT UR8, URZ, UR8, URZ, 0x33, !UPT ;  /* 0x00000008ff087292 */ /* 0x000fe2000f8e33ff */
[----:B------:R-:W-:Y:S01]  /*3900*/  LOP3.LUT R4, RZ, UR5, RZ, 0x33, !PT ;  /* 0x00000005ff047c12 */ /* 0x000fe2000f8e33ff */
[----:B------:R-:W-:Y:S02]  /*3910*/  VOTEU.ANY UR7, UPT, PT ;  /* 0x0000000000077886 */ /* 0x000fe400038e0100 */
[----:B------:R-:W-:Y:S01]  /*3920*/  UFLO.U32 UR7, UR7 ;  /* 0x00000007000772bd */ /* 0x000fe200080e0000 */
[----:B------:R-:W2:Y:S01]  /*3930*/  REDUX UR5, R4 ;  /* 0x00000000040573c4 */ /* 0x000ea20000000000 */
[----:B------:R-:W-:-:S06]  /*3940*/  IMAD.U32 R0, RZ, RZ, UR8 ;  /* 0x00000008ff007e24 */ /* 0x000fcc000f8e00ff */
[----:B------:R4:W-:Y:S01]  /*3950*/  UTCATOMSWS.AND URZ, UR8 ;  /* 0x0000000800ff79e3 */ /* 0x0009e20008000000 */
[----:B------:R-:W3:Y:S01]  /*3960*/  REDUX UR6, R0 ;  /* 0x00000000000673c4 */ /* 0x000ee20000000000 */
[----:B-1----:R-:W-:Y:S01]  /*3970*/  ISETP.EQ.U32.AND P0, PT, R2, UR7, PT ;  /* 0x0000000702007c0c */ /* 0x002fe2000bf02070 */
[----:B--2---:R-:W-:Y:S01]  /*3980*/  IMAD.U32 R2, RZ, RZ, UR5 ;  /* 0x00000005ff027e24 */ /* 0x004fe2000f8e00ff */
[----:B---3--:R-:W-:-:S11]  /*3990*/  MOV R3, UR6 ;  /* 0x0000000600037c02 */ /* 0x008fd60008000f00 */
[----:B------:R4:W-:Y:S04]  /*39a0*/  @P0 ATOMS.AND RZ, [UR4+0x14], R3 ;  /* 0x00001403ffff098c */ /* 0x0009e8000a800004 */
[----:B------:R4:W-:Y:S01]  /*39b0*/  @P0 ATOMS.AND RZ, [UR4+0x18], R2 ;  /* 0x00001802ffff098c */ /* 0x0009e2000a800004 */
[----:B------:R-:W-:Y:S05]  /*39c0*/  BRA `(.L_x_67) ;  /* 0x0000000000147947 */ /* 0x000fea0003800000 */
.L_x_66:
[----:B------:R-:W-:Y:S02]  /*39d0*/  MOV R2, 0x39f0 ;  /* 0x000039f000027802 */ /* 0x000fe40000000f00 */
[----:B---3-5:R-:W-:Y:S05]  /*39e0*/  CALL.REL.NOINC `($__internal_0_$__cuda_sm10x_tcgen05_guardrail_trap_col_being_dealloced_not_returned_by_alloc) ;  /* 0x0000004000507944 */ /* 0x028fea0003c00000 */
[----:B------:R-:W-:Y:S05]  /*39f0*/  BRA `(.L_x_67) ;  /* 0x0000000000087947 */ /* 0x000fea0003800000 */
.L_x_65:
[----:B------:R-:W-:Y:S02]  /*3a00*/  MOV R2, 0x3a20 ;  /* 0x00003a2000027802 */ /* 0x000fe40000000f00 */
[----:B---3-5:R-:W-:Y:S05]  /*3a10*/  CALL.REL.NOINC `($__internal_2_$__cuda_sm10x_tcgen05_guardrail_trap_unallocated_columns_being_dealloced) ;  /* 0x00000040005c7944 */ /* 0x028fea0003c00000 */
.L_x_67:
[----:B------:R-:W-:Y:S01]  /*3a20*/  NOP ;  /* 0x0000000000007918 */ /* 0x000fe20000000000 */
[----:B----4-:R-:W-:Y:S05]  /*3a30*/  EXIT ;  /* 0x000000000000794d */ /* 0x010fea0003800000 */
.L_x_49:
[----:B------:R-:W-:-:S09]  /*3a40*/  UISETP.NE.OR UP2, UPT, UR8, 0x3, !UP2 ;  /* 0x000000030800788c */ /* 0x000fd2000d745670 */
[----:B------:R-:W-:Y:S05]  /*3a50*/  BRA.U UP2, `(.L_x_68) ;  /* 0x0000000d02b07547 */ /* 0x000fea000b800000 */
[----:B------:R-:W1:Y:S01]  /*3a60*/  LDC R0, c[0x0][0xb30] ;  /* 0x0002cc00ff007b82 */ /* 0x000e620000000800 */
[----:B------:R-:W2:Y:S01]  /*3a70*/  LDCU.64 UR8, c[0x0][0x888] ;  /* 0x00011100ff0877ac */ /* 0x000ea20008000a00 */
[----:B------:R-:W-:Y:S02]  /*3a80*/  HFMA2 R25, -RZ, RZ, 0, 0 ;  /* 0x00000000ff197431 */ /* 0x000fe400000001ff */
[----:B------:R-:W-:Y:S01]  /*3a90*/  IMAD.MOV.U32 R34, RZ, RZ, 0x1 ;  /* 0x00000001ff227424 */ /* 0x000fe200078e00ff */
[----:B------:R-:W-:Y:S01]  /*3aa0*/  MOV R23, 0x2000 ;  /* 0x0000200000177802 */ /* 0x000fe20000000f00 */
[----:B------:R-:W4:Y:S01]  /*3ab0*/  LDCU.64 UR4, c[0x0][0x890] ;  /* 0x00011200ff0477ac */ /* 0x000f220008000a00 */
[----:B------:R-:W-:Y:S01]  /*3ac0*/  IMAD.MOV.U32 R27, RZ, RZ, RZ ;  /* 0x000000ffff1b7224 */ /* 0x000fe200078e00ff */
[----:B------:R-:W3:Y:S01]  /*3ad0*/  LDC R19, c[0x0][0x370] ;  /* 0x0000dc00ff137b82 */ /* 0x000ee20000000800 */
[----:B------:R-:W-:Y:S01]  /*3ae0*/  UMOV UR7, 0x400 ;  /* 0x0000040000077882 */ /* 0x000fe20000000000 */
[----:B------:R-:W-:-:S02]  /*3af0*/  UPLOP3.LUT UP1, UPT, UPT, UPT, UPT, 0x40, 0x4 ;  /* 0x000000000004789c */ /* 0x000fc40003f2e870 */
[----:B------:R-:W-:Y:S01]  /*3b00*/  ULEA UR7, UR37, UR7, 0x18 ;  /* 0x0000000725077291 */ /* 0x000fe2000f8ec0ff */
[----:B------:R-:W-:-:S03]  /*3b10*/  UMOV UR13, URZ ;  /* 0x000000ff000d7c82 */ /* 0x000fc60008000000 */
[----:B------:R-:W3:Y:S01]  /*3b20*/  LDC R2, c[0x0][0xb0c] ;  /* 0x0002c300ff027b82 */ /* 0x000ee20000000800 */
[----:B--2---:R-:W-:Y:S02]  /*3b30*/  UISETP.NE.U32.AND UP3, UPT, UR8, URZ, UPT ;  /* 0x000000ff0800728c */ /* 0x004fe4000bf65070 */
[----:B----4-:R-:W-:-:S05]  /*3b40*/  UISETP.NE.U32.AND UP4, UPT, UR4, URZ, UPT ;  /* 0x000000ff0400728c */ /* 0x010fca000bf85070 */
[----:B------:R-:W2:Y:S01]  /*3b50*/  LDC R18, c[0x0][0xb20] ;  /* 0x0002c800ff127b82 */ /* 0x000ea20000000800 */
[----:B-1----:R-:W-:Y:S01]  /*3b60*/  ISETP.NE.AND P1, PT, R0, 0x1, PT ;  /* 0x000000010000780c */ /* 0x002fe20003f25270 */
[----:B------:R-:W-:Y:S02]  /*3b70*/  UISETP.NE.AND.EX UP3, UPT, UR9, URZ, UPT, UP3 ;  /* 0x000000ff0900728c */ /* 0x000fe4000bf65330 */
[----:B------:R-:W-:-:S04]  /*3b80*/  UISETP.NE.AND.EX UP4, UPT, UR5, URZ, UPT, UP4 ;  /* 0x000000ff0500728c */ /* 0x000fc8000bf85340 */
[----:B-----5:R-:W1:Y:S08]  /*3b90*/  LDC.64 R32, c[0x0][0x348] ;  /* 0x0000d200ff207b82 */ /* 0x020e700000000a00 */
[----:B------:R-:W4:Y:S08]  /*3ba0*/  LDC.64 R16, c[0x0][0xb10] ;  /* 0x0002c400ff107b82 */ /* 0x000f300000000a00 */
[----:B------:R-:W1:Y:S08]  /*3bb0*/  LDC.64 R6, c[0x0][0xb18] ;  /* 0x0002c600ff067b82 */ /* 0x000e700000000a00 */
[----:B------:R-:W1:Y:S08]  /*3bc0*/  LDC.64 R4, c[0x0][0xb28] ;  /* 0x0002ca00ff047b82 */ /* 0x000e700000000a00 */
[----:B--23--:R-:W1:Y:S02]  /*3bd0*/  LDC R22, c[0x0][0x374] ;  /* 0x0000dd00ff167b82 */ /* 0x00ce640000000800 */
.L_x_77:
[----:B------:R-:W-:Y:S02]  /*3be0*/  LEA R0, R27, UR7, 0x3 ;  /* 0x000000071b007c11 */ /* 0x000fe4000f8e18ff */
[----:B------:R-:W-:Y:S02]  /*3bf0*/  SHF.L.U32 R3, R25, 0x1f, RZ ;  /* 0x0000001f19037819 */ /* 0x000fe400000006ff */
[----:B------:R-:W-:Y:S02]  /*3c00*/  LEA R28, R27, UR7, 0x4 ;  /* 0x000000071b1c7c11 */ /* 0x000fe4000f8e20ff */
[----:B--2---:R-:W2:Y:S02]  /*3c10*/  SYNCS.PHASECHK.TRANS64.TRYWAIT P0, [R0+URZ+0x90], R3 ;  /* 0x00009003000075a7 */ /* 0x004ea400080011ff */
[----:B--2---:R-:W-:Y:S05]  /*3c20*/  @!P0 BRA `(.L_x_69) ;  /* 0x0000003800e48947 */ /* 0x004fea0003800000 */
.L_x_145:
[----:B------:R-:W-:Y:S01]  /*3c30*/  ISETP.GE.AND P0, PT, R26, 0x1, PT ;  /* 0x000000011a00780c */ /* 0x000fe20003f06270 */
[----:B------:R-:W3:Y:S01]  /*3c40*/  LDS.128 R28, [R28+0x120] ;  /* 0x000120001c1c7984 */ /* 0x000ee20000000c00 */
[----:B--2---:R-:W-:Y:S01]  /*3c50*/  VIADD R0, R0, 0xa0 ;  /* 0x000000a000007836 */ /* 0x004fe20000000000 */
[----:B------:R-:W-:Y:S01]  /*3c60*/  @!PT LDS RZ, [RZ] ;  /* 0x00000000fffff984 */ /* 0x000fe20000000800 */
[----:B------:R-:W-:Y:S01]  /*3c70*/  @!PT LDS RZ, [RZ] ;  /* 0x00000000fffff984 */ /* 0x000fe20000000800 */
[----:B------:R-:W-:Y:S01]  /*3c80*/  @!PT LDS RZ, [RZ] ;  /* 0x00000000fffff984 */ /* 0x000fe20000000800 */
[----:B------:R-:W-:Y:S01]  /*3c90*/  @!PT LDS RZ, [RZ] ;  /* 0x00000000fffff984 */ /* 0x000fe20000000800 */
[----:B------:R2:W-:Y:S06]  /*3ca0*/  MEMBAR.ALL.CTA ;  /* 0x0000000000007992 */ /* 0x0005ec0000008000 */
[----:B--2---:R-:W2:Y:S01]  /*3cb0*/  FENCE.VIEW.ASYNC.S ;  /* 0x00000000000073c6 */ /* 0x004ea20000000000 */
[----:B------:R-:W-:Y:S04]  /*3cc0*/  PRMT R0, RZ, 0x654, R0 ;  /* 0x00000654ff007816 */ /* 0x000fe80000000000 */
[----:B--2---:R2:W-:Y:S01]  /*3cd0*/  SYNCS.ARRIVE.TRANS64.RED.A1T0 RZ, [R0+URZ], RZ ;  /* 0x000000ff00ff79a7 */ /* 0x0045e200081004ff */
[----:B---3--:R-:W-:Y:S11]  /*3ce0*/  LOP3.LUT P3, RZ, R30, 0x1, RZ, 0xc0, !PT ;  /* 0x000000011eff7812 */ /* 0x008ff6000786c0ff */
[----:B------:R-:W-:Y:S02]  /*3cf0*/  @!UPT UIADD3 URZ, UPT, UPT, URZ, URZ, URZ ;  /* 0x000000fffffff290 */ /* 0x000fe4000fffe0ff */
[----:B------:R-:W-:Y:S02]  /*3d00*/  @P3 MOV R13, R28 ;  /* 0x0000001c000d3202 */ /* 0x000fe40000000f00 */
[----:B------:R-:W-:Y:S01]  /*3d10*/  @P3 LOP3.LUT R8, R29, 0xffff, RZ, 0xc0, !PT ;  /* 0x0000ffff1d083812 */ /* 0x000fe200078ec0ff */
[----:B--2---:R-:W-:Y:S06]  /*3d20*/  @!P0 BRA `(.L_x_70) ;  /* 0x0000000000a48947 */ /* 0x004fec0003800000 */
[----:B-1----:R-:W-:Y:S01]  /*3d30*/  IMAD.HI.U32 R37, R22, R7, RZ ;  /* 0x0000000716257227 */ /* 0x002fe200078e00ff */
[----:B------:R-:W-:Y:S02]  /*3d40*/  ISETP.NE.AND P0, PT, R6, 0x1, PT ;  /* 0x000000010600780c */ /* 0x000fe40003f05270 */
[----:B------:R-:W-:Y:S01]  /*3d50*/  ISETP.NE.AND P2, PT, R26, 0x1, PT ;  /* 0x000000011a00780c */ /* 0x000fe20003f45270 */
[----:B----4-:R-:W-:Y:S01]  /*3d60*/  IMAD.HI.U32 R36, R19, R16, RZ ;  /* 0x0000001013247227 */ /* 0x010fe200078e00ff */
[----:B------:R-:W-:Y:S02]  /*3d70*/  SHF.R.U32.HI R37, RZ, R18, R37 ;  /* 0x00000012ff257219 */ /* 0x000fe40000011625 */
[----:B------:R-:W-:Y:S01]  /*3d80*/  ISETP.NE.AND P4, PT, R2, 0x1, PT ;  /* 0x000000010200780c */ /* 0x000fe20003f85270 */
[----:B------:R-:W-:Y:S01]  /*3d90*/  IMAD.HI.U32 R38, R13, R16, RZ ;  /* 0x000000100d267227 */ /* 0x000fe200078e00ff */
[----:B------:R-:W-:Y:S02]  /*3da0*/  SHF.R.U32.HI R36, RZ, R17, R36 ;  /* 0x00000011ff247219 */ /* 0x000fe40000011624 */
[----:B------:R-:W-:Y:S01]  /*3db0*/  SEL R3, R22, R37, !P0 ;  /* 0x0000002516037207 */ /* 0x000fe20004000000 */
[C---:B------:R-:W-:Y:S01]  /*3dc0*/  IMAD.HI.U32 R37, R8.reuse, R7, RZ ;  /* 0x0000000708257227 */ /* 0x040fe200078e00ff */
[----:B------:R-:W-:Y:S02]  /*3dd0*/  SEL R11, R19, R36, !P4 ;  /* 0x00000024130b7207 */ /* 0x000fe40006000000 */
[----:B------:R-:W-:Y:S01]  /*3de0*/  SHF.R.U32.HI R38, RZ, R17, R38 ;  /* 0x00000011ff267219 */ /* 0x000fe20000011626 */
[----:B------:R-:W-:Y:S01]  /*3df0*/  IMAD.HI.U32 R40, R3, R4, RZ ;  /* 0x0000000403287227 */ /* 0x000fe200078e00ff */
[----:B------:R-:W-:Y:S03]  /*3e00*/  SHF.R.U32.HI R37, RZ, R18, R37 ;  /* 0x00000012ff257219 */ /* 0x000fe60000011625 */
[----:B------:R-:W-:Y:S01]  /*3e10*/  IMAD.HI.U32 R36, R11, R4, RZ ;  /* 0x000000040b247227 */ /* 0x000fe200078e00ff */
[----:B------:R-:W-:Y:S02]  /*3e20*/  @P2 SHF.R.U32.HI R3, RZ, R5, R40 ;  /* 0x00000005ff032219 */ /* 0x000fe40000011628 */
[----:B------:R-:W-:Y:S02]  /*3e30*/  SEL R9, R8, R37, !P0 ;  /* 0x0000002508097207 */ /* 0x000fe40004000000 */
[----:B------:R-:W-:Y:S01]  /*3e40*/  @P2 SHF.R.U32.HI R11, RZ, R5, R36 ;  /* 0x00000005ff0b2219 */ /* 0x000fe20000011624 */
[C---:B------:R-:W-:Y:S01]  /*3e50*/  IMAD R10, R26.reuse, R3, RZ ;  /* 0x000000031a0a7224 */ /* 0x040fe200078e02ff */
[----:B------:R-:W-:Y:S01]  /*3e60*/  SEL R3, R13, R38, !P4 ;  /* 0x000000260d037207 */ /* 0x000fe20006000000 */
[C---:B------:R-:W-:Y:S03]  /*3e70*/  IMAD.HI.U32 R14, R9.reuse, R4, RZ ;  /* 0x00000004090e7227 */ /* 0x040fe600078e00ff */
[----:B------:R-:W-:Y:S01]  /*3e80*/  ISETP.GE.AND P0, PT, R9, R10, PT ;  /* 0x0000000a0900720c */ /* 0x000fe20003f06270 */
[C---:B------:R-:W-:Y:S01]  /*3e90*/  IMAD R12, R26.reuse, R11, RZ ;  /* 0x0000000b1a0c7224 */ /* 0x040fe200078e02ff */
[-C--:B------:R-:W-:Y:S04]  /*3ea0*/  SHF.R.U32.HI R14, RZ, R5.reuse, R14 ;  /* 0x00000005ff0e7219 */ /* 0x080fe8000001160e */
[----:B------:R-:W-:Y:S02]  /*3eb0*/  ISETP.GE.OR P0, PT, R3, R12, P0 ;  /* 0x0000000c0300720c */ /* 0x000fe40000706670 */
[----:B------:R-:W-:Y:S05]  /*3ec0*/  SEL R15, R9, R14, !P2 ;  /* 0x0000000e090f7207 */ /* 0x000fea0005000000 */
[----:B------:R-:W-:Y:S04]  /*3ed0*/  IMAD.MOV R14, RZ, RZ, -R15 ;  /* 0x000000ffff0e7224 */ /* 0x000fe800078e0a0f */
[----:B------:R-:W-:Y:S02]  /*3ee0*/  IMAD R14, R26, R14, R9 ;  /* 0x0000000e1a0e7224 */ /* 0x000fe400078e0209 */
[C---:B------:R-:W-:Y:S05]  /*3ef0*/  @!P0 IMAD.HI.U32 R10, R3.reuse, R4, RZ ;  /* 0x00000004030a8227 */ /* 0x040fea00078e00ff */
[----:B------:R-:W-:Y:S04]  /*3f00*/  @!P0 SHF.R.U32.HI R10, RZ, R5, R10 ;  /* 0x00000005ff0a8219 */ /* 0x000fe8000001160a */
[----:B------:R-:W-:Y:S01]  /*3f10*/  @!P0 SEL R0, R3, R10, !P2 ;  /* 0x0000000a03008207 */ /* 0x000fe20005000000 */
[----:B------:R-:W-:Y:S03]  /*3f20*/  IMAD.MOV R10, RZ, RZ, -R3 ;  /* 0x000000ffff0a7224 */ /* 0x000fe600078e0a03 */
[----:B------:R-:W-:Y:S01]  /*3f30*/  @!P0 IADD3 R15, PT, PT, R15, -R0, RZ ;  /* 0x800000000f0f8210 */ /* 0x000fe20007ffe0ff */
[----:B------:R-:W-:Y:S01]  /*3f40*/  @!P0 IMAD R0, R11, R14, R0 ;  /* 0x0000000e0b008224 */ /* 0x000fe200078e0200 */
[----:B------:R-:W-:Y:S01]  /*3f50*/  IADD3 R11, PT, PT, -R9, RZ, RZ ;  /* 0x000000ff090b7210 */ /* 0x000fe20007ffe1ff */
[----:B------:R-:W-:Y:S02]  /*3f60*/  IMAD R13, R2, R10, R13 ;  /* 0x0000000a020d7224 */ /* 0x000fe400078e020d */
[----:B------:R-:W-:Y:S02]  /*3f70*/  @!P0 IMAD R9, R15, R26, R3 ;  /* 0x0000001a0f098224 */ /* 0x000fe400078e0203 */
[----:B------:R-:W-:Y:S02]  /*3f80*/  @!P0 IMAD.MOV.U32 R3, RZ, RZ, R0 ;  /* 0x000000ffff038224 */ /* 0x000fe400078e0000 */
[----:B------:R-:W-:Y:S02]  /*3f90*/  IMAD R8, R6, R11, R8 ;  /* 0x0000000b06087224 */ /* 0x000fe400078e0208 */
[----:B------:R-:W-:Y:S02]  /*3fa0*/  IMAD R13, R3, R2, R13 ;  /* 0x00000002030d7224 */ /* 0x000fe400078e020d */
[----:B------:R-:W-:Y:S02]  /*3fb0*/  IMAD R8, R9, R6, R8 ;  /* 0x0000000609087224 */ /* 0x000fe400078e0208 */
.L_x_70:
[----:B------:R-:W-:Y:S05]  /*3fc0*/  BRA.U UP1, `(.L_x_71) ;  /* 0x0000000101107547 */ /* 0x000fea000b800000 */
[----:B------:R-:W-:Y:S04]  /*3fd0*/  MOV R0, UR6 ;  /* 0x0000000600007c02 */ /* 0x000fe80008000f00 */
[----:B------:R-:W-:Y:S04]  /*3fe0*/  SHF.L.U32 R3, R0, 0x1f, RZ ;  /* 0x0000001f00037819 */ /* 0x000fe800000006ff */
[----:B------:R-:W2:Y:S02]  /*3ff0*/  SYNCS.PHASECHK.TRANS64.TRYWAIT P0, [UR7+0x88], R3 ;  /* 0x00008803ff0075a7 */ /* 0x000ea40008001107 */
[----:B--2---:R-:W-:Y:S05]  /*4000*/  @!P0 BRA `(.L_x_72) ;  /* 0x0000003800008947 */ /* 0x004fea0003800000 */
.L_x_71:
[----:B------:R-:W-:Y:S02]  /*4010*/  R2UR UR11, R21 ;  /* 0x00000000150b72ca */ /* 0x000fe400000e0000 */
[----:B------:R-:W-:Y:S02]  /*4020*/  R2UR UR10, R20 ;  /* 0x00000000140a72ca */ /* 0x000fe400000e0000 */
[----:B------:R-:W-:Y:S04]  /*4030*/  ISETP.NE.U32.AND P2, PT, RZ, UR4, PT ;  /* 0x00000004ff007c0c */ /* 0x000fe8000bf45070 */
[----:B------:R-:W-:Y:S05]  /*4040*/  ISETP.NE.AND.EX P2, PT, RZ, UR5, PT, P2 ;  /* 0x00000005ff007c0c */ /* 0x000fea000bf45320 */
[----:B------:R-:W-:Y:S02]  /*4050*/  USHF.L.U32 UR11, UR11, 0x6, URZ ;  /* 0x000000060b0b7899 */ /* 0x000fe400080006ff */
[----:B------:R-:W-:Y:S01]  /*4060*/  USHF.L.U32 UR10, UR10, 0x6, URZ ;  /* 0x000000060a0a7899 */ /* 0x000fe200080006ff */
[----:B------:R-:W-:Y:S11]  /*4070*/  BRA.U !UP4, `(.L_x_73) ;  /* 0x000000010c347547 */ /* 0x000ff6000b800000 */
[----:B------:R-:W-:Y:S01]  /*4080*/  UPLOP3.LUT UP0, UPT, UPT, UPT, UP3, 0x80, 0x8 ;  /* 0x000000000008789c */ /* 0x000fe20003f0f030 */
[----:B--2---:R-:W-:Y:S02]  /*4090*/  HFMA2 R0, -RZ, RZ, 0, 5.9604644775390625e-08 ;  /* 0x00000001ff007431 */ /* 0x004fe400000001ff */
[----:B------:R-:W-:Y:S03]  /*40a0*/  IMAD.MOV.U32 R67, RZ, RZ, 0x1 ;  /* 0x00000001ff437424 */ /* 0x000fe600078e00ff */
[----:B------:R-:W-:Y:S05]  /*40b0*/  PLOP3.LUT P0, PT, PT, PT, UP0, 0x80, 0x8 ;  /* 0x000000000008781c */ /* 0x000fea0003f0f008 */
[----:B------:R-:W2:Y:S01]  /*40c0*/  @UP0 LDCU.64 UR14, c[0x0][0x888] ;  /* 0x00011100ff0e07ac */ /* 0x000ea20008000a00 */
[----:B------:R-:W-:Y:S07]  /*40d0*/  @UP0 UIMAD UR8, UR36, UR4, URZ ;  /* 0x00000004240802a4 */ /* 0x000fee000f8e02ff */
[----:B------:R-:W-:Y:S01]  /*40e0*/  @!P0 PRMT R67, R0, 0x7610, R67 ;  /* 0x0000761000438816 */ /* 0x000fe20000000043 */
[----:B--2---:R-:W-:Y:S03]  /*40f0*/  @UP0 UIMAD.WIDE UR14, UR8, 0x4, UR14 ;  /* 0x00000004080e08a5 */ /* 0x004fe6000f8e020e */
[----:B------:R-:W2:Y:S03]  /*4100*/  @!UP0 LDCU UR8, c[0x0][0x880] ;  /* 0x00011000ff0887ac */ /* 0x000ea60008000800 */
[----:B------:R-:W-:Y:S01]  /*4110*/  IMAD.U32 R10, RZ, RZ, UR14 ;  /* 0x0000000eff0a7e24 */ /* 0x000fe2000f8e00ff */
[----:B------:R-:W-:Y:S05]  /*4120*/  MOV R11, UR15 ;  /* 0x0000000f000b7c02 */ /* 0x000fea0008000f00 */
[----:B------:R3:W5:Y:S02]  /*4130*/  @P0 LDG.E R35, desc[UR46][R10.64] ;  /* 0x0000002e0a230981 */ /* 0x000764000c1e1900 */
[----:B--23--:R-:W-:Y:S07]  /*4140*/  @!P0 IMAD.U32 R35, RZ, RZ, UR8 ;  /* 0x00000008ff238e24 */ /* 0x00cfee000f8e00ff */
.L_x_73:
[----:B-----5:R-:W-:Y:S01]  /*4150*/  @!P2 FSETP.EQ.AND P0, PT, R35, RZ, PT ;  /* 0x000000ff2300a20b */ /* 0x020fe20003f02000 */
[----:B------:R-:W-:Y:S01]  /*4160*/  @!UPT UIADD3 URZ, UPT, UPT, URZ, URZ, URZ ;  /* 0x000000fffffff290 */ /* 0x000fe2000fffe0ff */
[----:B------:R-:W-:Y:S11]  /*4170*/  @!P2 BRA `(.L_x_74) ;  /* 0x000000000014a947 */ /* 0x000ff60003800000 */
[----:B------:R-:W-:Y:S02]  /*4180*/  LOP3.LUT P2, RZ, R67, 0xff, RZ, 0xc0, !PT ;  /* 0x000000ff43ff7812 */ /* 0x000fe4000784c0ff */
[----:B------:R-:W-:Y:S04]  /*4190*/  PLOP3.LUT P0, PT, PT, PT, UP0, 0x80, 0x8 ;  /* 0x000000000008781c */ /* 0x000fe80003f0f008 */
[----:B------:R-:W-:Y:S07]  /*41a0*/  PLOP3.LUT P0, PT, P0, PT, PT, 0x8, 0x80 ;  /* 0x000000000080781c */ /* 0x000fee000070e170 */
[----:B------:R-:W-:Y:S11]  /*41b0*/  @P2 FSETP.EQ.AND P0, PT, R35, RZ, PT ;  /* 0x000000ff2300220b */ /* 0x000ff60003f02000 */
[----:B------:R-:W-:Y:S02]  /*41c0*/  @!UPT UIADD3 URZ, UPT, UPT, URZ, URZ, URZ ;  /* 0x000000fffffff290 */ /* 0x000fe4000fffe0ff */
.L_x_74:
[----:B------:R-:W-:Y:S01]  /*41d0*/  ULEA UR15, UR13, UR7, 0x3 ;  /* 0x000000070d0f7291 */ /* 0x000fe2000f8e18ff */
[----:B--2---:R-:W-:Y:S02]  /*41e0*/  SHF.L.U32 R3, R34, 0x1f, RZ ;  /* 0x0000001f22037819 */ /* 0x004fe400000006ff */
[----:B------:R-:W-:Y:S04]  /*41f0*/  ELECT P4, URZ, PT ;  /* 0x0000000000ff782f */ /* 0x000fe80003880000 */
[----:B------:R-:W-:Y:S02]  /*4200*/  PLOP3.LUT P4, PT, P0, P4, PT, 0xf2, 0x2f ;  /* 0x00000000002f781c */ /* 0x000fe40000789e72 */
[----:B------:R-:W2:Y:S11]  /*4210*/  SYNCS.PHASECHK.TRANS64.TRYWAIT P2, [UR15+0x68], R3 ;  /* 0x00006803ff0075a7 */ /* 0x000eb6000804110f */
[----:B-1----:R-:W-:Y:S05]  /*4220*/  @!P4 IADD3 R20, P0, PT, R32, 0x580, RZ ;  /* 0x000005802014c810 */ /* 0x002fea0007f1e0ff */
[----:B------:R-:W-:Y:S01]  /*4230*/  @!P4 IMAD.X R12, RZ, RZ, R33, P0 ;  /* 0x000000ffff0cc224 */ /* 0x000fe200000e0621 */
[----:B--2---:R-:W-:Y:S07]  /*4240*/  @!P2 BRA `(.L_x_75) ;  /* 0x000000340088a947 */ /* 0x004fee0003800000 */
.L_x_148:
[----:B------:R-:W2:Y:S01]  /*4250*/  LDC.64 R14, c[0x0][0xb10] ;  /* 0x0002c400ff0e7b82 */ /* 0x000ea20000000a00 */
[----:B------:R-:W-:Y:S01]  /*4260*/  @!P4 R2UR UR8, R12 ;  /* 0x000000000c08c2ca */ /* 0x000fe200000e0000 */
[----:B------:R-:W-:Y:S01]  /*4270*/  VOTEU.ALL UP2, P4 ;  /* 0x0000000000ff7886 */ /* 0x000fe20002040000 */
[----:B------:R-:W-:Y:S01]  /*4280*/  @!P4 R2UR UR9, R20 ;  /* 0x000000001409c2ca */ /* 0x000fe200000e0000 */
[----:B------:R-:W-:Y:S01]  /*4290*/  VOTEU.ALL UP1, P4 ;  /* 0x0000000000ff7886 */ /* 0x000fe20002020000 */
[----:B------:R-:W-:Y:S03]  /*42a0*/  UMOV UR20, 0x0 ;  /* 0x0000000000147882 */ /* 0x000fe60000000000 */
[----:B------:R-:W3:Y:S01]  /*42b0*/  LDC.64 R10, c[0x0][0xb18] ;  /* 0x0002c600ff0a7b82 */ /* 0x000ee20000000a00 */
[----:B------:R-:W-:Y:S01]  /*42c0*/  UMOV UR21, 0x10000000 ;  /* 0x1000000000157882 */ /* 0x000fe20000000000 */
[----:B------:R-:W-:Y:S01]  /*42d0*/  UMOV UR12, UR36 ;  /* 0x00000024000c7c82 */ /* 0x000fe20008000000 */
[----:B------:R-:W-:Y:S01]  /*42e0*/  UIADD3 UR14, UPT, UPT, UR13, 0x1, URZ ;  /* 0x000000010d0e7890 */ /* 0x000fe2000fffe0ff */
[----:B------:R-:W-:Y:S01]  /*42f0*/  @P3 SHF.R.U32.HI R24, RZ, 0x10, R29 ;  /* 0x00000010ff183819 */ /* 0x000fe2000001161d */
[----:B------:R-:W-:Y:S03]  /*4300*/  VIADD R27, R27, 0x1 ;  /* 0x000000011b1b7836 */ /* 0x000fe60000000000 */
[----:B-1----:R-:W1:Y:S01]  /*4310*/  @!P1 LDC R0, c[0x0][0xb20] ;  /* 0x0002c800ff009b82 */ /* 0x002e620000000800 */
[----:B------:R-:W-:Y:S01]  /*4320*/  UISETP.NE.AND UP5, UPT, UR14, 0x3, UPT ;  /* 0x000000030e00788c */ /* 0x000fe2000bfa5270 */
[----:B------:R-:W-:Y:S01]  /*4330*/  IMAD.U32 R21, RZ, RZ, UR8 ;  /* 0x00000008ff157e24 */ /* 0x000fe2000f8e00ff */
[----:B------:R-:W-:Y:S05]  /*4340*/  @!UP2 ULEA UR8, UR13, UR7, 0xd ;  /* 0x000000070d08a291 */ /* 0x000fea000f8e68ff */
[----:B------:R-:W5:Y:S01]  /*4350*/  @!P1 LDC R3, c[0x0][0xb0c] ;  /* 0x0002c300ff039b82 */ /* 0x000f620000000800 */
[----:B------:R-:W-:Y:S01]  /*4360*/  IMAD.U32 R20, RZ, RZ, UR9 ;  /* 0x00000009ff147e24 */ /* 0x000fe2000f8e00ff */
[----:B------:R-:W-:Y:S01]  /*4370*/  UIADD3 UR9, UPT, UPT, UR15, 0x50, URZ ;  /* 0x000000500f097890 */ /* 0x000fe2000fffe0ff */
[----:B------:R-:W-:Y:S01]  /*4380*/  @!P4 R2UR UR19, R21 ;  /* 0x000000001513c2ca */ /* 0x000fe200000e0000 */
[----:B------:R-:W-:Y:S02]  /*4390*/  @!UP2 UIADD3 UR8, UPT, UPT, UR8, 0x400, URZ ;  /* 0x000004000808a890 */ /* 0x000fe4000fffe0ff */
[----:B------:R-:W-:Y:S01]  /*43a0*/  @!P4 R2UR UR18, R20 ;  /* 0x000000001412c2ca */ /* 0x000fe200000e0000 */
[----:B------:R-:W-:Y:S01]  /*43b0*/  @!P4 IMAD.MOV.U32 R20, RZ, RZ, 0x2000 ;  /* 0x00002000ff14c424 */ /* 0x000fe200078e00ff */
[----:B------:R-:W-:Y:S02]  /*43c0*/  UPRMT UR16, UR37, 0x654, UR9 ;  /* 0x0000065425107896 */ /* 0x000fe40008000009 */
[----:B------:R-:W-:Y:S02]  /*43d0*/  USEL UR17, URZ, 0x1, UP5 ;  /* 0x00000001ff117887 */ /* 0x000fe4000a800000 */
[----:B------:R-:W-:Y:S04]  /*43e0*/  USEL UR14, UR14, URZ, UP5 ;  /* 0x000000ff0e0e7287 */ /* 0x000fe8000a800000 */
[----:B------:R-:W-:Y:S01]  /*43f0*/  ULEA UR13, UR14, UR7, 0x3 ;  /* 0x000000070e0d7291 */ /* 0x000fe2000f8e18ff */
[----:B------:R-:W-:Y:S02]  /*4400*/  LOP3.LUT R34, R34, UR17, RZ, 0x3c, !PT ;  /* 0x0000001122227c12 */ /* 0x000fe4000f8e3cff */
[----:B------:R1:W-:Y:S01]  /*4410*/  @!UP1 UTMALDG.3D [UR8], [UR18], desc[UR20] ;  /* 0x00001408120095b4 */ /* 0x0003e20008011000 */
[----:B------:R1:W-:Y:S01]  /*4420*/  @!P4 SYNCS.ARRIVE.TRANS64.RED.A0TR RZ, [UR15+0x50], R20 ;  /* 0x00005014ffffc9a7 */ /* 0x0003e2000830040f */
[----:B------:R-:W-:Y:S02]  /*4430*/  SHF.L.U32 R12, R34, 0x1f, RZ ;  /* 0x0000001f220c7819 */ /* 0x000fe400000006ff */
[----:B-----5:R-:W-:Y:S01]  /*4440*/  @!P1 ISETP.NE.AND P2, PT, R3, 0x1, PT ;  /* 0x000000010300980c */ /* 0x020fe20003f45270 */
[C---:B--2---:R-:W-:Y:S01]  /*4450*/  @!P1 IMAD.HI.U32 R14, R13.reuse, R14, RZ ;  /* 0x0000000e0d0e9227 */ /* 0x044fe200078e00ff */
[----:B---3--:R-:W-:Y:S03]  /*4460*/  @!P1 ISETP.NE.AND P0, PT, R10, 0x1, PT ;  /* 0x000000010a00980c */ /* 0x008fe60003f05270 */
[C---:B------:R-:W-:Y:S01]  /*4470*/  @!P1 IMAD.HI.U32 R11, R8.reuse, R11, RZ ;  /* 0x0000000b080b9227 */ /* 0x040fe200078e00ff */
[----:B------:R-:W-:Y:S04]  /*4480*/  @!P1 SHF.R.U32.HI R14, RZ, R15, R14 ;  /* 0x0000000fff0e9219 */ /* 0x000fe8000001160e */
[----:B-1----:R-:W-:Y:S01]  /*4490*/  @!P1 SHF.R.U32.HI R9, RZ, R0, R11 ;  /* 0x00000000ff099219 */ /* 0x002fe2000001160b */
[----:B------:R-:W-:Y:S01]  /*44a0*/  SYNCS.ARRIVE.TRANS64.RED.A1T0 RZ, [UR16], RZ ;  /* 0x000000ffffff79a7 */ /* 0x000fe20008100410 */
[----:B------:R-:W-:Y:S02]  /*44b0*/  @!P1 SEL R14, R13, R14, !P2 ;  /* 0x0000000e0d0e9207 */ /* 0x000fe40005000000 */
[----:B------:R-:W-:Y:S01]  /*44c0*/  @!P1 SEL R9, R8, R9, !P0 ;  /* 0x0000000908099207 */ /* 0x000fe20004000000 */
[----:B------:R-:W1:Y:S04]  /*44d0*/  SYNCS.PHASECHK.TRANS64.TRYWAIT P5, [UR13+0x68], R12 ;  /* 0x0000680cff0075a7 */ /* 0x000e6800080a110d */
[----:B------:R-:W-:Y:S02]  /*44e0*/  @!P1 IMAD.IADD R0, R9, 0x1, -R14 ;  /* 0x0000000109009824 */ /* 0x000fe400078e0a0e */
[----:B------:R-:W-:Y:S02]  /*44f0*/  @!P1 IMAD.IADD R9, R14, 0x1, -R9 ;  /* 0x000000010e099824 */ /* 0x000fe400078e0a09 */
[----:B------:R-:W-:Y:S02]  /*4500*/  @!P1 IMAD R13, R0, R3, R13 ;  /* 0x00000003000d9224 */ /* 0x000fe400078e020d */
[----:B------:R-:W-:Y:S01]  /*4510*/  @!P1 IMAD R8, R9, R10, R8 ;  /* 0x0000000a09089224 */ /* 0x000fe200078e0208 */
[----:B-1----:R-:W-:Y:S06]  /*4520*/  @!P5 BRA `(.L_x_76) ;  /* 0x0000003000e8d947 */ /* 0x002fec0003800000 */
.L_x_150:
[----:B-1----:R-:W-:Y:S01]  /*4530*/  @!P4 IADD3 R3, P0, PT, R32, 0x580, RZ ;  /* 0x000005802003c810 */ /* 0x002fe20007f1e0ff */
[----:B------:R-:W-:Y:S01]  /*4540*/  UMOV UR18, 0x0 ;  /* 0x0000000000127882 */ /* 0x000fe20000000000 */
[----:B------:R-:W-:Y:S01]  /*4550*/  UMOV UR19, 0x10000000 ;  /* 0x1000000000137882 */ /* 0x000fe20000000000 */
[----:B------:R-:W-:Y:S01]  /*4560*/  VOTEU.ALL UP1, P4 ;  /* 0x0000000000ff7886 */ /* 0x000fe20002020000 */
[----:B------:R-:W-:Y:S01]  /*4570*/  @!P4 R2UR UR9, R3 ;  /* 0x000000000309c2ca */ /* 0x000fe200000e0000 */
[----:B------:R-:W-:Y:S01]  /*4580*/  @!P4 IMAD.X R0, RZ, RZ, R33, P0 ;  /* 0x000000ffff00c224 */ /* 0x000fe200000e0621 */
[----:B------:R-:W-:Y:S01]  /*4590*/  UMOV UR12, UR36 ;  /* 0x00000024000c7c82 */ /* 0x000fe20008000000 */
[----:B------:R-:W-:Y:S01]  /*45a0*/  @P3 R2UR UR36, R24 ;  /* 0x00000000182432ca */ /* 0x000fe200000e0000 */
[----:B------:R-:W-:Y:S01]  /*45b0*/  @!UP1 ULEA UR15, UR14, UR7, 0xd ;  /* 0x000000070e0f9291 */ /* 0x000fe2000f8e68ff */
[----:B------:R-:W-:Y:S01]  /*45c0*/  ISETP.NE.AND P0, PT, R27, 0x2, PT ;  /* 0x000000021b00780c */ /* 0x000fe20003f05270 */
[----:B------:R-:W-:Y:S01]  /*45d0*/  @!UP1 UIADD3 UR10, UPT, UPT, UR10, 0x20, URZ ;  /* 0x000000200a0a9890 */ /* 0x000fe2000fffe0ff */
[----:B------:R-:W-:Y:S01]  /*45e0*/  @!P4 R2UR UR8, R0 ;  /* 0x000000000008c2ca */ /* 0x000fe200000e0000 */
[----:B------:R-:W-:Y:S01]  /*45f0*/  IMAD.IADD R20, R8, 0x1, R66 ;  /* 0x0000000108147824 */ /* 0x000fe200078e0242 */
[----:B------:R-:W-:Y:S01]  /*4600*/  SEL R0, RZ, 0x1, P0 ;  /* 0x00000001ff007807 */ /* 0x000fe20000000000 */
[----:B------:R-:W-:Y:S01]  /*4610*/  IMAD.IADD R21, R13, 0x1, R68 ;  /* 0x000000010d157824 */ /* 0x000fe200078e0244 */
[----:B------:R-:W-:Y:S02]  /*4620*/  SEL R27, R27, RZ, P0 ;  /* 0x000000ff1b1b7207 */ /* 0x000fe40000000000 */
[----:B------:R-:W-:Y:S01]  /*4630*/  IMAD.U32 R10, RZ, RZ, UR9 ;  /* 0x00000009ff0a7e24 */ /* 0x000fe2000f8e00ff */
[----:B------:R-:W-:Y:S01]  /*4640*/  UIADD3 UR9, UPT, UPT, UR13, 0x50, URZ ;  /* 0x000000500d097890 */ /* 0x000fe2000fffe0ff */
[----:B------:R-:W-:Y:S03]  /*4650*/  LOP3.LUT R25, R25, R0, RZ, 0x3c, !PT ;  /* 0x0000000019197212 */ /* 0x000fe600078e3cff */
[----:B------:R-:W-:Y:S02]  /*4660*/  @!P4 R2UR UR16, R10 ;  /* 0x000000000a10c2ca */ /* 0x000fe400000e0000 */
[----:B------:R-:W-:Y:S01]  /*4670*/  IMAD.U32 R11, RZ, RZ, UR8 ;  /* 0x00000008ff0b7e24 */ /* 0x000fe2000f8e00ff */
[----:B------:R-:W-:Y:S01]  /*4680*/  @!UP1 UIADD3 UR8, UPT, UPT, UR15, 0x400, URZ ;  /* 0x000004000f089890 */ /* 0x000fe2000fffe0ff */
[----:B------:R-:W-:Y:S01]  /*4690*/  VOTEU.ALL UP1, P4 ;  /* 0x0000000000ff7886 */ /* 0x000fe20002020000 */
[----:B------:R-:W-:Y:S02]  /*46a0*/  UPRMT UR15, UR37, 0x654, UR9 ;  /* 0x00000654250f7896 */ /* 0x000fe40008000009 */
[----:B------:R-:W-:Y:S11]  /*46b0*/  @!P4 R2UR UR17, R11 ;  /* 0x000000000b11c2ca */ /* 0x000ff600000e0000 */
[----:B------:R-:W-:Y:S02]  /*46c0*/  @!UPT UIADD3 URZ, UPT, UPT, URZ, URZ, URZ ;  /* 0x000000fffffff290 */ /* 0x000fe4000fffe0ff */
[----:B------:R2:W-:Y:S01]  /*46d0*/  @!UP1 UTMALDG.3D [UR8], [UR16], desc[UR18] ;  /* 0x00001208100095b4 */ /* 0x0005e20008011000 */
[----:B------:R2:W-:Y:S01]  /*46e0*/  @!P4 SYNCS.ARRIVE.TRANS64.RED.A0TR RZ, [UR13+0x50], R23 ;  /* 0x00005017ffffc9a7 */ /* 0x0005e2000830040d */
[----:B------:R-:W-:Y:S04]  /*46f0*/  UIADD3 UR13, UPT, UPT, UR14, 0x1, URZ ;  /* 0x000000010e0d7890 */ /* 0x000fe8000fffe0ff */
[----:B------:R-:W-:Y:S04]  /*4700*/  UISETP.NE.AND UP1, UPT, UR13, 0x3, UPT ;  /* 0x000000030d00788c */ /* 0x000fe8000bf25270 */
[----:B------:R-:W-:Y:S02]  /*4710*/  USEL UR14, URZ, 0x1, UP1 ;  /* 0x00000001ff0e7887 */ /* 0x000fe40008800000 */
[----:B------:R-:W-:Y:S02]  /*4720*/  USEL UR13, UR13, URZ, UP1 ;  /* 0x000000ff0d0d7287 */ /* 0x000fe40008800000 */
[----:B------:R-:W-:Y:S02]  /*4730*/  UPLOP3.LUT UP1, UPT, UPT, UPT, UPT, 0x80, 0x8 ;  /* 0x000000000008789c */ /* 0x000fe40003f2f070 */
[----:B------:R-:W-:Y:S01]  /*4740*/  LOP3.LUT R34, R34, UR14, RZ, 0x3c, !PT ;  /* 0x0000000e22227c12 */ /* 0x000fe2000f8e3cff */
[----:B------:R-:W-:Y:S01]  /*4750*/  SYNCS.ARRIVE.TRANS64.RED.A1T0 RZ, [UR15], RZ ;  /* 0x000000ffffff79a7 */ /* 0x000fe2000810040f */
[----:B------:R-:W-:Y:S07]  /*4760*/  @P3 BRA `(.L_x_77) ;  /* 0xfffffff4001c3947 */ /* 0x000fee000383ffff */
[----:B------:R-:W-:Y:S01]  /*4770*/  UIADD3 UR7, UPT, UPT, UR7, 0x68, URZ ;  /* 0x0000006807077890 */ /* 0x000fe2000fffe0ff */
[----:B------:R-:W-:-:S03]  /*4780*/  SHF.L.U32 R3, R34, 0x1f, RZ ;  /* 0x0000001f22037819 */ /* 0x000fc600000006ff */
[----:B------:R-:W-:-:S09]  /*4790*/  ULEA UR4, UR13, UR7, 0x3 ;  /* 0x000000070d047291 */ /* 0x000fd2000f8e18ff */
[----:B------:R-:W1:Y:S02]  /*47a0*/  SYNCS.PHASECHK.TRANS64.TRYWAIT P0, [UR4], R3 ;  /* 0x00000003ff0075a7 */ /* 0x000e640008001104 */
[----:B-1----:R-:W-:Y:S05]  /*47b0*/  @!P0 BRA `(.L_x_78) ;  /* 0x00000030005c8947 */ /* 0x002fea0003800000 */
.L_x_152:
        /* <DEDUP_REMOVED lines=9> */
.L_x_154:
[----:B------:R-:W-:-:S04]  /*4850*/  UIADD3 UR5, UPT, UPT, UR5, 0x1, URZ ;  /* 0x0000000105057890 */ /* 0x000fc8000fffe0ff */
[----:B------:R-:W-:-:S04]  /*4860*/  UISETP.NE.AND UP0, UPT, UR5, 0x3, UPT ;  /* 0x000000030500788c */ /* 0x000fc8000bf05270 */
[----:B------:R-:W-:Y:S02]  /*4870*/  USEL UR4, URZ, 0x1, UP0 ;  /* 0x00000001ff047887 */ /* 0x000fe40008000000 */
[----:B------:R-:W-:-:S04]  /*4880*/  USEL UR5, UR5, URZ, UP0 ;  /* 0x000000ff05057287 */ /* 0x000fc80008000000 */
[----:B------:R-:W-:Y:S01]  /*4890*/  ULEA UR5, UR5, UR7, 0x3 ;  /* 0x0000000705057291 */ /* 0x000fe2000f8e18ff */
[----:B-1----:R-:W-:-:S04]  /*48a0*/  LOP3.LUT R3, R34, UR4, RZ, 0x3c, !PT ;  /* 0x0000000422037c12 */ /* 0x002fc8000f8e3cff */
[----:B------:R-:W-:Y:S01]  /*48b0*/  SHF.L.U32 R3, R3, 0x1f, RZ ;  /* 0x0000001f03037819 */ /* 0x000fe200000006ff */
[----:B------:R-:W-:-:S07]  /*48c0*/  IMAD.U32 R0, RZ, RZ, UR5 ;  /* 0x00000005ff007e24 */ /* 0x000fce000f8e00ff */
.L_x_80:
[----:B-1----:R1:W3:Y:S02]  /*48d0*/  SYNCS.PHASECHK.TRANS64.TRYWAIT P0, [R0+URZ], R3 ;  /* 0x00000003000075a7 */ /* 0x0022e400080011ff */
[----:B---3--:R-:W-:Y:S05]  /*48e0*/  @!P0 NANOSLEEP.SYNCS 0x989680 ;  /* 0x009896800000895d */ /* 0x008fea0003900000 */
[----:B------:R-:W3:Y:S02]  /*48f0*/  @!P0 SYNCS.PHASECHK.TRANS64 P0, [R0+URZ], R3 ;  /* 0x00000003000085a7 */ /* 0x000ee400080010ff */
[----:B--23--:R-:W-:Y:S05]  /*4900*/  @P0 EXIT ;  /* 0x000000000000094d */ /* 0x00cfea0003800000 */
[----:B------:R-:W-:Y:S05]  /*4910*/  BRA `(.L_x_80) ;  /* 0xfffffffc00ec7947 */ /* 0x000fea000383ffff */
.L_x_68:
[----:B------:R-:W-:-:S06]  /*4920*/  UISETP.GE.AND UP1, UPT, UR8, 0x4, UPT ;  /* 0x000000040800788c */ /* 0x000fcc000bf26270 */
[----:B------:R-:W-:-:S13]  /*4930*/  PLOP3.LUT P0, PT, PT, PT, UP1, 0x80, 0x8 ;  /* 0x000000000008781c */ /* 0x000fda0003f0f018 */
[----:B------:R-:W-:Y:S05]  /*4940*/  @!P0 EXIT ;  /* 0x000000000000894d */ /* 0x000fea0003800000 */
[----:B------:R-:W-:Y:S01]  /*4950*/  BAR.SYNC.DEFER_BLOCKING 0x6, 0xa0 ;  /* 0x0182800000007b1d */ /* 0x000fe20000010000 */
[C---:B------:R-:W-:Y:S01]  /*4960*/  IMAD.SHL.U32 R0, R79.reuse, 0x20, RZ ;  /* 0x000000204f007824 */ /* 0x040fe200078e00ff */
[C---:B------:R-:W-:Y:S01]  /*4970*/  R2P PR, R79.reuse, 0x6 ;  /* 0x000000064f007804 */ /* 0x040fe20000000000 */
[C---:B------:R-:W-:Y:S02]  /*4980*/  IMAD.SHL.U32 R72, R79.reuse, 0x4, RZ ;  /* 0x000000044f487824 */ /* 0x040fe400078e00ff */
[C---:B------:R-:W-:Y:S01]  /*4990*/  IMAD.U32 R32, R79.reuse, 0x10000, RZ ;  /* 0x000100004f207824 */ /* 0x040fe200078e00ff */
[----:B------:R-:W-:Y:S02]  /*49a0*/  UMOV UR48, 0x400 ;  /* 0x0000040000307882 */ /* 0x000fe40000000000 */
[----:B------:R-:W1:Y:S01]  /*49b0*/  LDC R71, c[0x0][0x370] ;  /* 0x0000dc00ff477b82 */ /* 0x000e620000000800 */
[----:B------:R-:W-:Y:S01]  /*49c0*/  ULEA UR48, UR37, UR48, 0x18 ;  /* 0x0000003025307291 */ /* 0x000fe2000f8ec0ff */
[C---:B------:R-:W-:Y:S01]  /*49d0*/  LOP3.LUT R7, R0.reuse, 0xe0, RZ, 0xc0, !PT ;  /* 0x000000e000077812 */ /* 0x040fe200078ec0ff */
[----:B------:R-:W-:Y:S01]  /*49e0*/  IMAD.SHL.U32 R5, R79, 0x10, RZ ;  /* 0x000000104f057824 */ /* 0x000fe200078e00ff */
[----:B------:R-:W-:Y:S01]  /*49f0*/  LOP3.LUT R0, R0, 0x100, RZ, 0xc0, !PT ;  /* 0x0000010000007812 */ /* 0x000fe200078ec0ff */
[----:B------:R-:W-:Y:S01]  /*4a00*/  IMAD.MOV.U32 R78, RZ, RZ, 0x8 ;  /* 0x00000008ff4e7424 */ /* 0x000fe200078e00ff */
[----:B------:R-:W-:Y:S01]  /*4a10*/  LOP3.LUT R72, R7, 0x1c, R72, 0xf8, !PT ;  /* 0x0000001c07487812 */ /* 0x000fe200078ef848 */
[----:B------:R-:W-:Y:S01]  /*4a20*/  IMAD.MOV.U32 R77, RZ, RZ, 0x10 ;  /* 0x00000010ff4d7424 */ /* 0x000fe200078e00ff */
[----:B------:R-:W2:Y:S01]  /*4a30*/  LDC R28, c[0x0][0xb0c] ;  /* 0x0002c300ff1c7b82 */ /* 0x000ea20000000800 */
[----:B------:R-:W-:Y:S01]  /*4a40*/  SHF.R.U32.HI R7, RZ, 0x2, R79 ;  /* 0x00000002ff077819 */ /* 0x000fe2000001164f */
[----:B------:R-:W-:Y:S01]  /*4a50*/  IMAD.MOV.U32 R30, RZ, RZ, RZ ;  /* 0x000000ffff1e7224 */ /* 0x000fe200078e00ff */
[----:B------:R-:W-:Y:S01]  /*4a60*/  LOP3.LUT R32, R32, 0x600000, RZ, 0xc0, !PT ;  /* 0x0060000020207812 */ /* 0x000fe200078ec0ff */
[----:B------:R-:W-:Y:S01]  /*4a70*/  IMAD.MOV.U32 R76, RZ, RZ, RZ ;  /* 0x000000ffff4c7224 */ /* 0x000fe200078e00ff */
[----:B------:R-:W-:Y:S01]  /*4a80*/  LOP3.LUT R5, R0, 0x600, R5, 0xf8, !PT ;  /* 0x0000060000057812 */ /* 0x000fe200078ef805 */
[----:B------:R-:W-:Y:S01]  /*4a90*/  IMAD.MOV.U32 R82, RZ, RZ, RZ ;  /* 0x000000ffff527224 */ /* 0x000fe200078e00ff */
[----:B------:R-:W-:Y:S01]  /*4aa0*/  LOP3.LUT R72, R72, 0x4, R7, 0x78, !PT ;  /* 0x0000000448487812 */ /* 0x000fe200078e7807 */
[----:B------:R-:W4:Y:S01]  /*4ab0*/  LDC R69, c[0x0][0xb20] ;  /* 0x0002c800ff457b82 */ /* 0x000f220000000800 */
[----:B------:R-:W3:Y:S01]  /*4ac0*/  LDS R3, [UR48+0x140] ;  /* 0x00014030ff037984 */ /* 0x000ee20008000800 */
[----:B------:R-:W-:Y:S01]  /*4ad0*/  LOP3.LUT R79, R79, 0x60, RZ, 0xc0, !PT ;  /* 0x000000604f4f7812 */ /* 0x000fe200078ec0ff */
[----:B------:R-:W-:Y:S01]  /*4ae0*/  IMAD.MOV.U32 R75, RZ, RZ, RZ ;  /* 0x000000ffff4b7224 */ /* 0x000fe200078e00ff */
[----:B------:R-:W-:Y:S01]  /*4af0*/  LOP3.LUT R72, R5, R72, RZ, 0xfc, !PT ;  /* 0x0000004805487212 */ /* 0x000fe200078efcff */
[----:B------:R-:W1:Y:S01]  /*4b00*/  LDCU.64 UR54, c[0x0][0x348] ;  /* 0x00006900ff3677ac */ /* 0x000e620008000a00 */
[----:B------:R-:W-:-:S02]  /*4b10*/  SEL R78, R78, 0xfffffff8, !P1 ;  /* 0xfffffff84e4e7807 */ /* 0x000fc40004800000 */
[----:B------:R-:W1:Y:S01]  /*4b20*/  LDC R27, c[0x0][0xb30] ;  /* 0x0002cc00ff1b7b82 */ /* 0x000e620000000800 */
[----:B------:R-:W-:Y:S01]  /*4b30*/  SEL R77, R77, 0xfffffff0, !P2 ;  /* 0xfffffff04d4d7807 */ /* 0x000fe20005000000 */
[----:B------:R-:W1:Y:S01]  /*4b40*/  LDCU.64 UR38, c[0x0][0x888] ;  /* 0x00011100ff2677ac */ /* 0x000e620008000a00 */
[----:B------:R-:W1:Y:S05]  /*4b50*/  LDCU.64 UR44, c[0x0][0x890] ;  /* 0x00011200ff2c77ac */ /* 0x000e6a0008000a00 */
[----:B------:R-:W1:Y:S01]  /*4b60*/  LDC.64 R64, c[0x0][0xb10] ;  /* 0x0002c400ff407b82 */ /* 0x000e620000000a00 */
[----:B------:R-:W-:Y:S01]  /*4b70*/  UMOV UR51, 0x1 ;  /* 0x0000000100337882 */ /* 0x000fe20000000000 */
[----:B------:R-:W-:Y:S01]  /*4b80*/  UMOV UR56, URZ ;  /* 0x000000ff00387c82 */ /* 0x000fe20008000000 */
[----:B------:R-:W-:Y:S01]  /*4b90*/  UIADD3 UR52, UPT, UPT, UR48, 0x400, URZ ;  /* 0x0000040030347890 */ /* 0x000fe2000fffe0ff */
[----:B------:R-:W-:Y:S01]  /*4ba0*/  UMOV UR50, URZ ;  /* 0x000000ff00327c82 */ /* 0x000fe20008000000 */
[----:B------:R-:W-:-:S03]  /*4bb0*/  UMOV UR49, URZ ;  /* 0x000000ff00317c82 */ /* 0x000fc60008000000 */
[----:B------:R-:W1:Y:S08]  /*4bc0*/  LDC.64 R24, c[0x0][0xb18] ;  /* 0x0002c600ff187b82 */ /* 0x000e700000000a00 */
[----:B------:R-:W1:Y:S08]  /*4bd0*/  LDC.64 R22, c[0x0][0xb28] ;  /* 0x0002ca00ff167b82 */ /* 0x000e700000000a00 */
[----:B------:R-:W1:Y:S01]  /*4be0*/  LDC.64 R62, c[0x0][0x8b0] ;  /* 0x00022c00ff3e7b82 */ /* 0x000e620000000a00 */
[----:B---3--:R-:W-:-:S07]  /*4bf0*/  IMAD.IADD R32, R3, 0x1, R32 ;  /* 0x0000000103207824 */ /* 0x008fce00078e0220 */
[----:B------:R-:W3:Y:S08]  /*4c00*/  LDC.64 R60, c[0x0][0x8a8] ;  /* 0x00022a00ff3c7b82 */ /* 0x000ef00000000a00 */
[----:B--2-4-:R-:W1:Y:S02]  /*4c10*/  LDC R70, c[0x0][0x374] ;  /* 0x0000dd00ff467b82 */ /* 0x014e640000000800 */
.L_x_111:
[C---:B------:R-:W-:Y:S02]  /*4c20*/  LEA R0, R82.reuse, UR48, 0x3 ;  /* 0x0000003052007c11 */ /* 0x040fe4000f8e18ff */
[----:B------:R-:W-:Y:S02]  /*4c30*/  SHF.L.U32 R3, R75, 0x1f, RZ ;  /* 0x0000001f4b037819 */ /* 0x000fe400000006ff */
[----:B-1----:R-:W-:Y:S02]  /*4c40*/  LEA R16, R82, UR48, 0x4 ;  /* 0x0000003052107c11 */ /* 0x002fe4000f8e20ff */
[----:B------:R-:W2:Y:S02]  /*4c50*/  SYNCS.PHASECHK.TRANS64.TRYWAIT P0, [R0+URZ+0x90], R3 ;  /* 0x00009003000075a7 */ /* 0x000ea400080011ff */
[----:B--2---:R-:W-:Y:S05]  /*4c60*/  @!P0 BRA `(.L_x_81) ;  /* 0x0000002c00608947 */ /* 0x004fea0003800000 */
.L_x_155:
[----:B------:R-:W4:Y:S01]  /*4c70*/  LDC.64 R12, c[0x0][0xb10] ;  /* 0x0002c400ff0c7b82 */ /* 0x000f220000000a00 */
[----:B------:R-:W3:Y:S01]  /*4c80*/  LDS.128 R16, [R16+0x120] ;  /* 0x0001200010107984 */ /* 0x000ee20000000c00 */
[----:B-1----:R-:W-:Y:S01]  /*4c90*/  ISETP.NE.AND P1, PT, R27, 0x1, PT ;  /* 0x000000011b00780c */ /* 0x002fe20003f25270 */
[----:B--2---:R-:W-:Y:S01]  /*4ca0*/  VIADD R0, R0, 0xa0 ;  /* 0x000000a000007836 */ /* 0x004fe20000000000 */
[----:B------:R-:W-:Y:S04]  /*4cb0*/  ISETP.GE.AND P0, PT, R26, 0x1, PT ;  /* 0x000000011a00780c */ /* 0x000fe80003f06270 */
[----:B------:R-:W1:Y:S01]  /*4cc0*/  LDC.64 R10, c[0x0][0xb18] ;  /* 0x0002c600ff0a7b82 */ /* 0x000e620000000a00 */
[----:B------:R-:W-:Y:S01]  /*4cd0*/  PRMT R0, RZ, 0x654, R0 ;  /* 0x00000654ff007816 */ /* 0x000fe20000000000 */
[----:B------:R-:W-:Y:S01]  /*4ce0*/  @!PT LDS RZ, [RZ] ;  /* 0x00000000fffff984 */ /* 0x000fe20000000800 */
[----:B------:R-:W-:Y:S01]  /*4cf0*/  @!PT LDS RZ, [RZ] ;  /* 0x00000000fffff984 */ /* 0x000fe20000000800 */
[----:B------:R-:W-:Y:S01]  /*4d00*/  @!PT LDS RZ, [RZ] ;  /* 0x00000000fffff984 */ /* 0x000fe20000000800 */
[----:B------:R-:W-:Y:S01]  /*4d10*/  @!PT LDS RZ, [RZ] ;  /* 0x00000000fffff984 */ /* 0x000fe20000000800 */
[----:B------:R2:W-:Y:S06]  /*4d20*/  MEMBAR.ALL.CTA ;  /* 0x0000000000007992 */ /* 0x0005ec0000008000 */
[----:B--2---:R-:W2:Y:S01]  /*4d30*/  FENCE.VIEW.ASYNC.S ;  /* 0x00000000000073c6 */ /* 0x004ea20000000000 */
[----:B------:R-:W1:Y:S08]  /*4d40*/  @!P1 LDC R14, c[0x0][0xb20] ;  /* 0x0002c800ff0e9b82 */ /* 0x000e700000000800 */
[----:B------:R-:W1:Y:S01]  /*4d50*/  @!P1 LDC R9, c[0x0][0xb0c] ;  /* 0x0002c300ff099b82 */ /* 0x000e620000000800 */
[----:B--2---:R2:W-:Y:S01]  /*4d60*/  SYNCS.ARRIVE.TRANS64.RED.A1T0 RZ, [R0+URZ], RZ ;  /* 0x000000ff00ff79a7 */ /* 0x0045e200081004ff */
[----:B---3--:R-:W-:Y:S04]  /*4d70*/  LOP3.LUT P4, RZ, R18, 0x1, RZ, 0xc0, !PT ;  /* 0x0000000112ff7812 */ /* 0x008fe8000788c0ff */
[----:B------:R-:W-:Y:S09]  /*4d80*/  P2R R80, PR, RZ, 0x10 ;  /* 0x00000010ff507803 */ /* 0x000ff20000000000 */
[----:B------:R-:W-:Y:S02]  /*4d90*/  @P4 MOV R31, R16 ;  /* 0x00000010001f4202 */ /* 0x000fe40000000f00 */
[----:B------:R-:W-:Y:S01]  /*4da0*/  @P4 LOP3.LUT R29, R17, 0xffff, RZ, 0xc0, !PT ;  /* 0x0000ffff111d4812 */ /* 0x000fe200078ec0ff */
[----:B--2-4-:R-:W-:Y:S06]  /*4db0*/  @!P0 BRA `(.L_x_82) ;  /* 0x0000000000a48947 */ /* 0x014fec0003800000 */
[----:B------:R-:W-:Y:S01]  /*4dc0*/  IMAD.HI.U32 R36, R70, R25, RZ ;  /* 0x0000001946247227 */ /* 0x000fe200078e00ff */
[----:B------:R-:W-:Y:S02]  /*4dd0*/  ISETP.NE.AND P0, PT, R24, 0x1, PT ;  /* 0x000000011800780c */ /* 0x000fe40003f05270 */
[----:B------:R-:W-:Y:S01]  /*4de0*/  ISETP.NE.AND P2, PT, R26, 0x1, PT ;  /* 0x000000011a00780c */ /* 0x000fe20003f45270 */
[-C--:B------:R-:W-:Y:S01]  /*4df0*/  IMAD.HI.U32 R34, R71, R64.reuse, RZ ;  /* 0x0000004047227227 */ /* 0x080fe200078e00ff */
[----:B------:R-:W-:Y:S02]  /*4e00*/  SHF.R.U32.HI R37, RZ, R69, R36 ;  /* 0x00000045ff257219 */ /* 0x000fe40000011624 */
[----:B------:R-:W-:Y:S01]  /*4e10*/  ISETP.NE.AND P3, PT, R28, 0x1, PT ;  /* 0x000000011c00780c */ /* 0x000fe20003f65270 */
[----:B------:R-:W-:Y:S01]  /*4e20*/  IMAD.HI.U32 R40, R29, R25, RZ ;  /* 0x000000191d287227 */ /* 0x000fe200078e00ff */
[----:B------:R-:W-:Y:S02]  /*4e30*/  SHF.R.U32.HI R34, RZ, R65, R34 ;  /* 0x00000041ff227219 */ /* 0x000fe40000011622 */
[----:B------:R-:W-:Y:S01]  /*4e40*/  SEL R3, R70, R37, !P0 ;  /* 0x0000002546037207 */ /* 0x000fe20004000000 */
[----:B------:R-:W-:Y:S01]  /*4e50*/  IMAD.HI.U32 R38, R31, R64, RZ ;  /* 0x000000401f267227 */ /* 0x000fe200078e00ff */
[----:B------:R-:W-:Y:S03]  /*4e60*/  SEL R7, R71, R34, !P3 ;  /* 0x0000002247077207 */ /* 0x000fe60005800000 */
[-C--:B------:R-:W-:Y:S01]  /*4e70*/  IMAD.HI.U32 R34, R3, R22.reuse, RZ ;  /* 0x0000001603227227 */ /* 0x080fe200078e00ff */
[----:B------:R-:W-:Y:S03]  /*4e80*/  SHF.R.U32.HI R38, RZ, R65, R38 ;  /* 0x00000041ff267219 */ /* 0x000fe60000011626 */
[----:B------:R-:W-:Y:S01]  /*4e90*/  IMAD.HI.U32 R36, R7, R22, RZ ;  /* 0x0000001607247227 */ /* 0x000fe200078e00ff */
[----:B------:R-:W-:Y:S02]  /*4ea0*/  @P2 SHF.R.U32.HI R3, RZ, R23, R34 ;  /* 0x00000017ff032219 */ /* 0x000fe40000011622 */
[----:B------:R-:W-:Y:S02]  /*4eb0*/  SHF.R.U32.HI R34, RZ, R69, R40 ;  /* 0x00000045ff227219 */ /* 0x000fe40000011628 */
[----:B------:R-:W-:Y:S01]  /*4ec0*/  @P2 SHF.R.U32.HI R7, RZ, R23, R36 ;  /* 0x00000017ff072219 */ /* 0x000fe20000011624 */
[C---:B------:R-:W-:Y:S01]  /*4ed0*/  IMAD R2, R26.reuse, R3, RZ ;  /* 0x000000031a027224 */ /* 0x040fe200078e02ff */
[----:B------:R-:W-:Y:S02]  /*4ee0*/  SEL R5, R29, R34, !P0 ;  /* 0x000000221d057207 */ /* 0x000fe40004000000 */
[----:B------:R-:W-:Y:S01]  /*4ef0*/  SEL R3, R31, R38, !P3 ;  /* 0x000000261f037207 */ /* 0x000fe20005800000 */
[----:B------:R-:W-:Y:S01]  /*4f00*/  IMAD R4, R26, R7, RZ ;  /* 0x000000071a047224 */ /* 0x000fe200078e02ff */
[C---:B------:R-:W-:Y:S01]  /*4f10*/  ISETP.GE.AND P0, PT, R5.reuse, R2, PT ;  /* 0x000000020500720c */ /* 0x040fe20003f06270 */
[----:B------:R-:W-:Y:S03]  /*4f20*/  IMAD.HI.U32 R6, R5, R22, RZ ;  /* 0x0000001605067227 */ /* 0x000fe600078e00ff */
[----:B------:R-:W-:Y:S01]  /*4f30*/  ISETP.GE.OR P0, PT, R3, R4, P0 ;  /* 0x000000040300720c */ /* 0x000fe20000706670 */
[----:B------:R-:W-:Y:S01]  /*4f40*/  IMAD.MOV R4, RZ, RZ, -R3 ;  /* 0x000000ffff047224 */ /* 0x000fe200078e0a03 */
[-C--:B------:R-:W-:Y:S03]  /*4f50*/  SHF.R.U32.HI R6, RZ, R23.reuse, R6 ;  /* 0x00000017ff067219 */ /* 0x080fe60000011606 */
[----:B------:R-:W-:Y:S01]  /*4f60*/  IMAD R31, R28, R4, R31 ;  /* 0x000000041c1f7224 */ /* 0x000fe200078e021f */
[----:B------:R-:W-:Y:S05]  /*4f70*/  SEL R15, R5, R6, !P2 ;  /* 0x00000006050f7207 */ /* 0x000fea0005000000 */
[----:B------:R-:W-:Y:S02]  /*4f80*/  IMAD.MOV R6, RZ, RZ, -R15 ;  /* 0x000000ffff067224 */ /* 0x000fe400078e0a0f */
[C---:B------:R-:W-:Y:S04]  /*4f90*/  @!P0 IMAD.HI.U32 R2, R3.reuse, R22, RZ ;  /* 0x0000001603028227 */ /* 0x040fe800078e00ff */
[----:B------:R-:W-:Y:S01]  /*4fa0*/  IMAD R6, R26, R6, R5 ;  /* 0x000000061a067224 */ /* 0x000fe200078e0205 */
[----:B------:R-:W-:Y:S04]  /*4fb0*/  @!P0 SHF.R.U32.HI R2, RZ, R23, R2 ;  /* 0x00000017ff028219 */ /* 0x000fe80000011602 */
[----:B------:R-:W-:Y:S02]  /*4fc0*/  @!P0 SEL R0, R3, R2, !P2 ;  /* 0x0000000203008207 */ /* 0x000fe40005000000 */
[----:B------:R-:W-:Y:S02]  /*4fd0*/  IADD3 R2, PT, PT, -R5, RZ, RZ ;  /* 0x000000ff05027210 */ /* 0x000fe40007ffe1ff */
[----:B------:R-:W-:Y:S01]  /*4fe0*/  @!P0 IADD3 R8, PT, PT, R15, -R0, RZ ;  /* 0x800000000f088210 */ /* 0x000fe20007ffe0ff */
[----:B------:R-:W-:Y:S02]  /*4ff0*/  @!P0 IMAD R0, R7, R6, R0 ;  /* 0x0000000607008224 */ /* 0x000fe400078e0200 */
[----:B------:R-:W-:Y:S02]  /*5000*/  IMAD R29, R24, R2, R29 ;  /* 0x00000002181d7224 */ /* 0x000fe400078e021d */
[----:B------:R-:W-:Y:S02]  /*5010*/  @!P0 IMAD R5, R8, R26, R3 ;  /* 0x0000001a08058224 */ /* 0x000fe400078e0203 */
[----:B------:R-:W-:Y:S04]  /*5020*/  @!P0 IMAD.MOV.U32 R3, RZ, RZ, R0 ;  /* 0x000000ffff038224 */ /* 0x000fe800078e0000 */
[----:B------:R-:W-:Y:S02]  /*5030*/  IMAD R31, R3, R28, R31 ;  /* 0x0000001c031f7224 */ /* 0x000fe400078e021f */
[----:B------:R-:W-:Y:S07]  /*5040*/  IMAD R29, R5, R24, R29 ;  /* 0x00000018051d7224 */ /* 0x000fee00078e021d */
.L_x_82:
[----:B-1----:R-:W-:Y:S01]  /*5050*/  @!P1 ISETP.NE.AND P0, PT, R10, 0x1, PT ;  /* 0x000000010a00980c */ /* 0x002fe20003f05270 */
[----:B------:R-:W-:Y:S01]  /*5060*/  @!P1 IMAD.HI.U32 R0, R31, R12, RZ ;  /* 0x0000000c1f009227 */ /* 0x000fe200078e00ff */
[----:B------:R-:W-:Y:S01]  /*5070*/  @!P1 ISETP.NE.AND P2, PT, R9, 0x1, PT ;  /* 0x000000010900980c */ /* 0x000fe20003f45270 */
[----:B------:R-:W-:Y:S01]  /*5080*/  ULOP3.LUT UP0, URZ, UR52, 0x3f0, URZ, 0xc0, !UPT ;  /* 0x000003f034ff7892 */ /* 0x000fe2000f80c0ff */
[----:B------:R-:W-:Y:S01]  /*5090*/  R2UR UR42, R21 ;  /* 0x00000000152a72ca */ /* 0x000fe200000e0000 */
[----:B------:R-:W-:Y:S01]  /*50a0*/  @!P1 IMAD.HI.U32 R3, R29, R11, RZ ;  /* 0x0000000b1d039227 */ /* 0x000fe200078e00ff */
[----:B------:R-:W-:Y:S02]  /*50b0*/  @!P1 SHF.R.U32.HI R0, RZ, R13, R0 ;  /* 0x0000000dff009219 */ /* 0x000fe40000011600 */
[----:B------:R-:W-:Y:S01]  /*50c0*/  R2UR UR41, R20 ;  /* 0x00000000142972ca */ /* 0x000fe200000e0000 */
[----:B------:R-:W-:Y:S01]  /*50d0*/  VIADD R82, R82, 0x1 ;  /* 0x0000000152527836 */ /* 0x000fe20000000000 */
[----:B------:R-:W-:Y:S02]  /*50e0*/  @!P1 SHF.R.U32.HI R2, RZ, R14, R3 ;  /* 0x0000000eff029219 */ /* 0x000fe40000011603 */
[----:B------:R-:W-:Y:S02]  /*50f0*/  @!P1 SEL R3, R31, R0, !P2 ;  /* 0x000000001f039207 */ /* 0x000fe40005000000 */
[----:B------:R-:W-:Y:S02]  /*5100*/  @!P1 SEL R2, R29, R2, !P0 ;  /* 0x000000021d029207 */ /* 0x000fe40004000000 */
[----:B------:R-:W-:Y:S01]  /*5110*/  @P4 SHF.R.U32.HI R74, RZ, 0x10, R17 ;  /* 0x00000010ff4a4819 */ /* 0x000fe20000011611 */
[----:B------:R-:W-:Y:S02]  /*5120*/  USHF.L.U32 UR42, UR42, 0x6, URZ ;  /* 0x000000062a2a7899 */ /* 0x000fe400080006ff */
[----:B------:R-:W-:Y:S02]  /*5130*/  @!P1 IMAD.IADD R0, R2, 0x1, -R3 ;  /* 0x0000000102009824 */ /* 0x000fe400078e0a03 */
[----:B------:R-:W-:Y:S01]  /*5140*/  @!P1 IMAD.IADD R2, R3, 0x1, -R2 ;  /* 0x0000000103029824 */ /* 0x000fe200078e0a02 */
[----:B------:R-:W-:Y:S01]  /*5150*/  USHF.L.U32 UR41, UR41, 0x6, URZ ;  /* 0x0000000629297899 */ /* 0x000fe200080006ff */
[----:B------:R-:W-:Y:S02]  /*5160*/  @!P1 IMAD R31, R0, R9, R31 ;  /* 0x00000009001f9224 */ /* 0x000fe400078e021f */
[----:B------:R-:W-:Y:S01]  /*5170*/  @!P1 IMAD R29, R2, R10, R29 ;  /* 0x0000000a021d9224 */ /* 0x000fe200078e021d */
[----:B------:R-:W-:Y:S08]  /*5180*/  BRA.U !UP0, `(.L_x_83) ;  /* 0x00000001087c7547 */ /* 0x000ff0000b800000 */
[----:B------:R-:W1:Y:S01]  /*5190*/  LDCU.64 UR8, c[0x4][0x80] ;  /* 0x01001000ff0877ac */ /* 0x000e620008000a00 */
[----:B------:R-:W-:Y:S01]  /*51a0*/  MOV R2, 0x0 ;  /* 0x0000000000027802 */ /* 0x000fe20000000f00 */
[----:B------:R-:W-:Y:S02]  /*51b0*/  HFMA2 R12, -RZ, RZ, 0, 5.9604644775390625e-08 ;  /* 0x00000001ff0c7431 */ /* 0x000fe400000001ff */
[----:B------:R-:W-:Y:S01]  /*51c0*/  IMAD.MOV.U32 R8, RZ, RZ, 0x70 ;  /* 0x00000070ff087424 */ /* 0x000fe200078e00ff */
[----:B------:R2:W3:Y:S01]  /*51d0*/  LDC.64 R14, c[0x4][R2] ;  /* 0x01000000020e7b82 */ /* 0x0004e20000000a00 */
[----:B------:R-:W4:Y:S01]  /*51e0*/  LDCU.64 UR6, c[0x4][0x88] ;  /* 0x01001100ff0677ac */ /* 0x000f220008000a00 */
[----:B------:R-:W-:Y:S01]  /*51f0*/  IMAD.MOV.U32 R13, RZ, RZ, RZ ;  /* 0x000000ffff0d7224 */ /* 0x000fe200078e00ff */
[----:B------:R-:W2:Y:S01]  /*5200*/  LDCU.64 UR4, c[0x4][0x8] ;  /* 0x01000100ff0477ac */ /* 0x000ea20008000a00 */
[----:B-1----:R-:W-:Y:S01]  /*5210*/  MOV R5, UR9 ;  /* 0x0000000900057c02 */ /* 0x002fe20008000f00 */
[----:B------:R-:W-:Y:S01]  /*5220*/  IMAD.U32 R4, RZ, RZ, UR8 ;  /* 0x00000008ff047e24 */ /* 0x000fe2000f8e00ff */
[----:B----4-:R-:W-:Y:S01]  /*5230*/  MOV R7, UR7 ;  /* 0x0000000700077c02 */ /* 0x010fe20008000f00 */
[----:B------:R-:W-:Y:S01]  /*5240*/  IMAD.U32 R6, RZ, RZ, UR6 ;  /* 0x00000006ff067e24 */ /* 0x000fe2000f8e00ff */
[----:B--2---:R-:W-:Y:S01]  /*5250*/  MOV R11, UR5 ;  /* 0x00000005000b7c02 */ /* 0x004fe20008000f00 */
[----:B------:R-:W-:Y:S02]  /*5260*/  IMAD.U32 R10, RZ, RZ, UR4 ;  /* 0x00000004ff0a7e24 */ /* 0x000fe4000f8e00ff */
[----:B------:R-:W-:Y:S07]  /*5270*/  LEPC R20, `(.L_x_84) ;  /* 0x000000001014794e */ /* 0x000fee0000000000 */
[----:B---3-5:R-:W-:Y:S05]  /*5280*/  CALL.ABS.NOINC R14 ;  /* 0x000000000e007343 */ /* 0x028fea0003c00000 */
.L_x_84:
[----:B------:R-:W1:Y:S01]  /*5290*/  LDCU.64 UR8, c[0x4][0x80] ;  /* 0x01001000ff0877ac */ /* 0x000e620008000a00 */
[----:B------:R-:W2:Y:S01]  /*52a0*/  LDC.64 R2, c[0x4][R2] ;  /* 0x0100000002027b82 */ /* 0x000ea20000000a00 */
[----:B------:R-:W-:Y:S02]  /*52b0*/  HFMA2 R12, -RZ, RZ, 0, 5.9604644775390625e-08 ;  /* 0x00000001ff0c7431 */ /* 0x000fe400000001ff */
[----:B------:R-:W-:Y:S02]  /*52c0*/  IMAD.MOV.U32 R8, RZ, RZ, 0x70 ;  /* 0x00000070ff087424 */ /* 0x000fe400078e00ff */
[----:B------:R-:W-:Y:S01]  /*52d0*/  IMAD.MOV.U32 R13, RZ, RZ, RZ ;  /* 0x000000ffff0d7224 */ /* 0x000fe200078e00ff */
[----:B------:R-:W3:Y:S01]  /*52e0*/  LDCU.64 UR6, c[0x4][0x88] ;  /* 0x01001100ff0677ac */ /* 0x000ee20008000a00 */
[----:B------:R-:W4:Y:S01]  /*52f0*/  LDCU.64 UR4, c[0x4][0x8] ;  /* 0x01000100ff0477ac */ /* 0x000f220008000a00 */
[----:B-1----:R-:W-:Y:S02]  /*5300*/  MOV R4, UR8 ;  /* 0x0000000800047c02 */ /* 0x002fe40008000f00 */
[----:B------:R-:W-:Y:S02]  /*5310*/  MOV R5, UR9 ;  /* 0x0000000900057c02 */ /* 0x000fe40008000f00 */
[----:B---3--:R-:W-:Y:S01]  /*5320*/  MOV R7, UR7 ;  /* 0x0000000700077c02 */ /* 0x008fe20008000f00 */
[----:B------:R-:W-:Y:S01]  /*5330*/  IMAD.U32 R6, RZ, RZ, UR6 ;  /* 0x00000006ff067e24 */ /* 0x000fe2000f8e00ff */
[----:B----4-:R-:W-:Y:S01]  /*5340*/  MOV R11, UR5 ;  /* 0x00000005000b7c02 */ /* 0x010fe20008000f00 */
[----:B------:R-:W-:Y:S02]  /*5350*/  IMAD.U32 R10, RZ, RZ, UR4 ;  /* 0x00000004ff0a7e24 */ /* 0x000fe4000f8e00ff */
[----:B------:R-:W-:Y:S07]  /*5360*/  LEPC R20, `(.L_x_83) ;  /* 0x000000001014794e */ /* 0x000fee0000000000 */
[----:B--2---:R-:W-:Y:S05]  /*5370*/  CALL.ABS.NOINC R2 ;  /* 0x0000000002007343 */ /* 0x004fea0003c00000 */
.L_x_83:
[----:B------:R-:W-:Y:S01]  /*5380*/  ISETP.NE.U32.AND P4, PT, R62, RZ, PT ;  /* 0x000000ff3e00720c */ /* 0x000fe20003f85070 */
[----:B------:R-:W-:Y:S01]  /*5390*/  UISETP.NE.AND UP2, UPT, UR53, URZ, UPT ;  /* 0x000000ff3500728c */ /* 0x000fe2000bf45270 */
[----:B------:R-:W-:Y:S01]  /*53a0*/  ISETP.NE.U32.AND P2, PT, RZ, UR38, PT ;  /* 0x00000026ff007c0c */ /* 0x000fe2000bf45070 */
[----:B------:R-:W-:Y:S01]  /*53b0*/  UISETP.NE.U32.AND UP1, UPT, UR44, URZ, UPT ;  /* 0x000000ff2c00728c */ /* 0x000fe2000bf25070 */
[----:B------:R-:W-:Y:S01]  /*53c0*/  ISETP.NE.AND.EX P4, PT, R63, RZ, PT, P4 ;  /* 0x000000ff3f00720c */ /* 0x000fe20003f85340 */
[----:B------:R-:W-:Y:S01]  /*53d0*/  UPLOP3.LUT UP0, UPT, UPT, UPT, UPT, 0x40, 0x4 ;  /* 0x000000000004789c */ /* 0x000fe20003f0e870 */
[----:B------:R-:W-:Y:S01]  /*53e0*/  ISETP.NE.AND.EX P2, PT, RZ, UR39, PT, P2 ;  /* 0x00000027ff007c0c */ /* 0x000fe2000bf45320 */
[----:B------:R-:W-:Y:S01]  /*53f0*/  UISETP.NE.AND.EX UP1, UPT, UR45, URZ, UPT, UP1 ;  /* 0x000000ff2d00728c */ /* 0x000fe2000bf25310 */
[----:B------:R-:W-:Y:S04]  /*5400*/  PLOP3.LUT P1, PT, PT, PT, UP2, 0x80, 0x8 ;  /* 0x000000000008781c */ /* 0x000fe80003f2f028 */
[----:B------:R-:W-:Y:S06]  /*5410*/  @UP2 UPLOP3.LUT UP0, UPT, UPT, UPT, UP1, 0x80, 0x8 ;  /* 0x000000000008289c */ /* 0x000fec0003f0f010 */
[----:B------:R-:W-:Y:S01]  /*5420*/  PLOP3.LUT P0, PT, PT, PT, UP0, 0x80, 0x8 ;  /* 0x000000000008781c */ /* 0x000fe20003f0f008 */
[----:B------:R-:W-:Y:S01]  /*5430*/  @!UPT UIADD3 URZ, UPT, UPT, URZ, URZ, URZ ;  /* 0x000000fffffff290 */ /* 0x000fe2000fffe0ff */
[----:B------:R-:W-:Y:S11]  /*5440*/  BRA.U !UP1, `(.L_x_85) ;  /* 0x0000000109387547 */ /* 0x000ff6000b800000 */
[----:B------:R-:W-:Y:S01]  /*5450*/  UISETP.NE.U32.AND UP0, UPT, UR38, URZ, UPT ;  /* 0x000000ff2600728c */ /* 0x000fe2000bf05070 */
[----:B------:R-:W-:Y:S02]  /*5460*/  HFMA2 R0, -RZ, RZ, 0, 5.9604644775390625e-08 ;  /* 0x00000001ff007431 */ /* 0x000fe400000001ff */
[----:B------:R-:W-:Y:S01]  /*5470*/  IMAD.MOV.U32 R67, RZ, RZ, 0x1 ;  /* 0x00000001ff437424 */ /* 0x000fe200078e00ff */
[----:B------:R-:W-:Y:S06]  /*5480*/  UISETP.NE.AND.EX UP0, UPT, UR39, URZ, UPT, UP0 ;  /* 0x000000ff2700728c */ /* 0x000fec000bf05300 */
[----:B------:R-:W-:Y:S05]  /*5490*/  PLOP3.LUT P3, PT, PT, PT, UP0, 0x80, 0x8 ;  /* 0x000000000008781c */ /* 0x000fea0003f6f008 */
[----:B------:R-:W1:Y:S01]  /*54a0*/  @UP0 LDCU.64 UR6, c[0x0][0x888] ;  /* 0x00011100ff0607ac */ /* 0x000e620008000a00 */
[----:B------:R-:W-:Y:S07]  /*54b0*/  @UP0 UIMAD UR4, UR36, UR44, URZ ;  /* 0x0000002c240402a4 */ /* 0x000fee000f8e02ff */
[----:B------:R-:W-:Y:S01]  /*54c0*/  @!P3 PRMT R67, R0, 0x7610, R67 ;  /* 0x000076100043b816 */ /* 0x000fe20000000043 */
[----:B-1----:R-:W-:Y:S03]  /*54d0*/  @UP0 UIMAD.WIDE UR6, UR4, 0x4, UR6 ;  /* 0x00000004040608a5 */ /* 0x002fe6000f8e0206 */
[----:B------:R-:W1:Y:S03]  /*54e0*/  @!UP0 LDCU UR4, c[0x0][0x880] ;  /* 0x00011000ff0487ac */ /* 0x000e660008000800 */
[----:B------:R-:W-:Y:S01]  /*54f0*/  IMAD.U32 R2, RZ, RZ, UR6 ;  /* 0x00000006ff027e24 */ /* 0x000fe2000f8e00ff */
[----:B------:R-:W-:Y:S05]  /*5500*/  MOV R3, UR7 ;  /* 0x0000000700037c02 */ /* 0x000fea0008000f00 */
[----:B-----5:R2:W5:Y:S02]  /*5510*/  @P3 LDG.E R35, desc[UR46][R2.64] ;  /* 0x0000002e02233981 */ /* 0x020564000c1e1900 */
[----:B-12---:R-:W-:Y:S02]  /*5520*/  @!P3 IMAD.U32 R35, RZ, RZ, UR4 ;  /* 0x00000004ff23be24 */ /* 0x006fe4000f8e00ff */
.L_x_85:
[----:B------:R-:W-:Y:S05]  /*5530*/  @!P4 BRA `(.L_x_86) ;  /* 0x000000000020c947 */ /* 0x000fea0003800000 */
[----:B------:R-:W-:Y:S04]  /*5540*/  ISETP.NE.U32.AND P3, PT, R60, RZ, PT ;  /* 0x000000ff3c00720c */ /* 0x000fe80003f65070 */
[----:B------:R-:W-:Y:S11]  /*5550*/  ISETP.NE.AND.EX P3, PT, R61, RZ, PT, P3 ;  /* 0x000000ff3d00720c */ /* 0x000ff60003f65330 */
[----:B------:R-:W-:Y:S02]  /*5560*/  @!UPT UIADD3 URZ, UPT, UPT, URZ, URZ, URZ ;  /* 0x000000fffffff290 */ /* 0x000fe4000fffe0ff */
[----:B------:R-:W1:Y:S01]  /*5570*/  @P3 LDC.64 R2, c[0x0][0x8a8] ;  /* 0x00022a00ff023b82 */ /* 0x000e620000000a00 */
[----:B------:R-:W-:Y:S04]  /*5580*/  @P3 IMAD R0, R62, UR36, RZ ;  /* 0x000000243e003c24 */ /* 0x000fe8000f8e02ff */
[----:B-1----:R-:W-:Y:S05]  /*5590*/  @P3 IMAD.WIDE R2, R0, 0x4, R2 ;  /* 0x0000000400023825 */ /* 0x002fea00078e0202 */
[----:B-----5:R1:W5:Y:S02]  /*55a0*/  @P3 LDG.E R33, desc[UR46][R2.64] ;  /* 0x0000002e02213981 */ /* 0x020364000c1e1900 */
[----:B-1----:R-:W2:Y:S02]  /*55b0*/  @!P3 LDC R33, c[0x0][0x8a0] ;  /* 0x00022800ff21bb82 */ /* 0x002ea40000000800 */
.L_x_86:
[----:B-----5:R-:W-:Y:S01]  /*55c0*/  FSETP.NEU.AND P3, PT, R35, RZ, PT ;  /* 0x000000ff2300720b */ /* 0x020fe20003f6d000 */
[----:B------:R-:W-:Y:S01]  /*55d0*/  ULOP3.LUT UR4, UR51, 0x1, URZ, 0x3c, !UPT ;  /* 0x0000000133047892 */ /* 0x000fe2000f8e3cff */
[----:B------:R-:W-:Y:S01]  /*55e0*/  SEL R9, RZ, 0xffffffff, P2 ;  /* 0xffffffffff097807 */ /* 0x000fe20001000000 */
[----:B------:R-:W-:Y:S01]  /*55f0*/  BSSY B1, `(.L_x_87) ;  /* 0x000004d000017945 */ /* 0x000fe20003800000 */
[----:B------:R-:W-:Y:S01]  /*5600*/  @P1 LOP3.LUT P2, RZ, R67, 0xff, RZ, 0xc0, !PT ;  /* 0x000000ff43ff1812 */ /* 0x000fe2000784c0ff */
[----:B------:R-:W-:Y:S01]  /*5610*/  IMAD.MOV.U32 R87, RZ, RZ, 0x1 ;  /* 0x00000001ff577424 */ /* 0x000fe200078e00ff */
[----:B------:R-:W-:Y:S01]  /*5620*/  @P1 SEL R2, RZ, 0xffffffff, P3 ;  /* 0xffffffffff021807 */ /* 0x000fe20001800000 */
[----:B------:R-:W-:Y:S01]  /*5630*/  IMAD.U32 R42, RZ, RZ, UR4 ;  /* 0x00000004ff2a7e24 */ /* 0x000fe2000f8e00ff */
[----:B------:R-:W-:Y:S01]  /*5640*/  LEA R84, R30, UR48, 0x3 ;  /* 0x000000301e547c11 */ /* 0x000fe2000f8e18ff */
[----:B------:R-:W-:Y:S01]  /*5650*/  IMAD.U32 R43, RZ, RZ, UR56 ;  /* 0x00000038ff2b7e24 */ /* 0x000fe2000f8e00ff */
[----:B------:R-:W-:Y:S02]  /*5660*/  @P0 SEL R2, R9, R2, !P2 ;  /* 0x0000000209020207 */ /* 0x000fe40005000000 */
[----:B------:R-:W-:Y:S02]  /*5670*/  CS2R R46, SRZ ;  /* 0x00000000002e7805 */ /* 0x000fe4000001ff00 */
[----:B------:R-:W-:Y:S02]  /*5680*/  SHF.L.U32 R7, R76, 0x1f, RZ ;  /* 0x0000001f4c077819 */ /* 0x000fe400000006ff */
[----:B------:R-:W-:Y:S02]  /*5690*/  CS2R R44, SRZ ;  /* 0x00000000002c7805 */ /* 0x000fe4000001ff00 */
[----:B------:R-:W-:Y:S02]  /*56a0*/  @P1 LOP3.LUT R2, R2, 0x1, RZ, 0xc0, !PT ;  /* 0x0000000102021812 */ /* 0x000fe400078ec0ff */
[----:B------:R-:W-:Y:S02]  /*56b0*/  CS2R R50, SRZ ;  /* 0x0000000000327805 */ /* 0x000fe4000001ff00 */
[----:B------:R-:W-:Y:S02]  /*56c0*/  PLOP3.LUT P2, PT, PT, PT, UP1, 0x80, 0x8 ;  /* 0x000000000008781c */ /* 0x000fe40003f4f018 */
[----:B------:R-:W-:Y:S02]  /*56d0*/  CS2R R48, SRZ ;  /* 0x0000000000307805 */ /* 0x000fe4000001ff00 */
[----:B------:R-:W-:Y:S01]  /*56e0*/  ISETP.NE.U32.OR P5, PT, R2, 0x1, !P1 ;  /* 0x000000010200780c */ /* 0x000fe20004fa5470 */
[----:B------:R-:W-:Y:S01]  /*56f0*/  IMAD.U32 R2, RZ, RZ, UR56 ;  /* 0x00000038ff027e24 */ /* 0x000fe2000f8e00ff */
[----:B------:R-:W-:Y:S02]  /*5700*/  LEA.HI R5, R30, R30, RZ, 0x1 ;  /* 0x0000001e1e057211 */ /* 0x000fe400078f08ff */
[----:B------:R-:W-:Y:S02]  /*5710*/  CS2R R54, SRZ ;  /* 0x0000000000367805 */ /* 0x000fe4000001ff00 */
[----:B------:R-:W-:Y:S02]  /*5720*/  LOP3.LUT P4, R81, R67, 0xff, RZ, 0xc0, !PT ;  /* 0x000000ff43517812 */ /* 0x000fe4000788c0ff */
[----:B------:R-:W-:Y:S02]  /*5730*/  CS2R R52, SRZ ;  /* 0x0000000000347805 */ /* 0x000fe4000001ff00 */
[----:B------:R-:W-:Y:S01]  /*5740*/  LEA R0, R2, UR48, 0x3 ;  /* 0x0000003002007c11 */ /* 0x000fe2000f8e18ff */
[C---:B------:R-:W-:Y:S01]  /*5750*/  IMAD.SHL.U32 R3, R5.reuse, 0x20, RZ ;  /* 0x0000002005037824 */ /* 0x040fe200078e00ff */
[----:B------:R-:W-:Y:S02]  /*5760*/  SEL R2, RZ, 0xffffffff, P3 ;  /* 0xffffffffff027807 */ /* 0x000fe40001800000 */
[----:B------:R-:W-:Y:S02]  /*5770*/  CS2R R58, SRZ ;  /* 0x00000000003a7805 */ /* 0x000fe4000001ff00 */
[----:B------:R-:W-:Y:S02]  /*5780*/  LOP3.LUT R5, R5, 0xffe, RZ, 0xc0, !PT ;  /* 0x00000ffe05057812 */ /* 0x000fe400078ec0ff */
[----:B------:R-:W-:Y:S02]  /*5790*/  CS2R R56, SRZ ;  /* 0x0000000000387805 */ /* 0x000fe4000001ff00 */
[----:B------:R-:W-:Y:S02]  /*57a0*/  @P2 SEL R2, R9, R2, !P4 ;  /* 0x0000000209022207 */ /* 0x000fe40006000000 */
[----:B------:R-:W-:Y:S01]  /*57b0*/  @P5 SHF.L.U32 R11, R42, 0x1f, RZ ;  /* 0x0000001f2a0b5819 */ /* 0x000fe200000006ff */
[----:B------:R-:W-:Y:S01]  /*57c0*/  IMAD.IADD R34, R30, 0x1, -R5 ;  /* 0x000000011e227824 */ /* 0x000fe200078e0a05 */
[----:B------:R-:W-:Y:S02]  /*57d0*/  LOP3.LUT R3, R3, 0xffffffc0, RZ, 0xc0, !PT ;  /* 0xffffffc003037812 */ /* 0x000fe400078ec0ff */
[----:B------:R-:W1:Y:S01]  /*57e0*/  @P5 SYNCS.PHASECHK.TRANS64.TRYWAIT P1, [R0+URZ+0x50], R11 ;  /* 0x0000500b000055a7 */ /* 0x000e6200080211ff */
[----:B------:R-:W-:Y:S02]  /*57f0*/  LOP3.LUT R2, R2, 0x1, RZ, 0xc0, !PT ;  /* 0x0000000102027812 */ /* 0x000fe400078ec0ff */
[----:B------:R-:W-:Y:S01]  /*5800*/  IMAD.IADD R3, R32, 0x1, R3 ;  /* 0x0000000120037824 */ /* 0x000fe200078e0203 */
[----:B------:R-:W-:Y:S02]  /*5810*/  P2R R83, PR, RZ, 0x20 ;  /* 0x00000020ff537803 */ /* 0x000fe40000000000 */
[----:B------:R-:W-:Y:S01]  /*5820*/  ISETP.NE.U32.AND P2, PT, R2, 0x1, PT ;  /* 0x000000010200780c */ /* 0x000fe20003f45070 */
[----:B------:R-:W-:Y:S03]  /*5830*/  IMAD R34, R34, 0x100000, R3 ;  /* 0x0010000022227824 */ /* 0x000fe600078e0203 */
[----:B------:R-:W-:Y:S01]  /*5840*/  P2R R88, PR, RZ, 0x4 ;  /* 0x00000004ff587803 */ /* 0x000fe20000000000 */
[----:B------:R3:W4:Y:S01]  /*5850*/  SYNCS.PHASECHK.TRANS64.TRYWAIT P0, [R84+URZ+0xb0], R7 ;  /* 0x0000b007540075a7 */ /* 0x00072200080011ff */
[----:B-1----:R-:W-:Y:S01]  /*5860*/  @P5 SEL R87, RZ, 0x1, !P1 ;  /* 0x00000001ff575807 */ /* 0x002fe20004800000 */
[----:B---3--:R-:W-:Y:S06]  /*5870*/  @!P5 BRA `(.L_x_88) ;  /* 0x000000000090d947 */ /* 0x008fec0003800000 */
[----:B------:R-:W-:Y:S01]  /*5880*/  HFMA2 R55, -RZ, RZ, 0, 0 ;  /* 0x00000000ff377431 */ /* 0x000fe200000001ff */
[----:B------:R-:W-:Y:S01]  /*5890*/  ISETP.NE.AND P1, PT, R87, RZ, PT ;  /* 0x000000ff5700720c */ /* 0x000fe20003f25270 */
[----:B------:R-:W-:Y:S01]  /*58a0*/  IMAD.U32 R3, RZ, RZ, UR56 ;  /* 0x00000038ff037e24 */ /* 0x000fe2000f8e00ff */
[----:B------:R-:W-:Y:S11]  /*58b0*/  BSSY B0, `(.L_x_89) ;  /* 0x0000005000007945 */ /* 0x000ff60003800000 */
[----:B------:R-:W-:Y:S05]  /*58c0*/  @P1 BRA `(.L_x_90) ;  /* 0x00000000000c1947 */ /* 0x000fea0003800000 */
[----:B------:R-:W-:Y:S04]  /*58d0*/  SHF.L.U32 R5, R42, 0x1f, RZ ;  /* 0x0000001f2a057819 */ /* 0x000fe800000006ff */
[----:B------:R-:W1:Y:S02]  /*58e0*/  SYNCS.PHASECHK.TRANS64.TRYWAIT P1, [R0+URZ+0x50], R5 ;  /* 0x00005005000075a7 */ /* 0x000e6400080211ff */
[----:B-1----:R-:W-:Y:S05]  /*58f0*/  @!P1 BRA `(.L_x_91) ;  /* 0x0000002000509947 */ /* 0x002fea0003800000 */
.L_x_90:
[----:B------:R-:W-:Y:S05]  /*5900*/  BSYNC B0 ;  /* 0x0000000000007941 */ /* 0x000fea0003800000 */
.L_x_89:
[----:B------:R-:W-:Y:S01]  /*5910*/  ISETP.NE.AND P1, PT, R88, RZ, PT ;  /* 0x000000ff5800720c */ /* 0x000fe20003f25270 */
[----:B------:R-:W-:Y:S01]  /*5920*/  IMAD.MOV.U32 R54, RZ, RZ, RZ ;  /* 0x000000ffff367224 */ /* 0x000fe200078e00ff */
[----:B------:R-:W-:Y:S02]  /*5930*/  CS2R R52, SRZ ;  /* 0x0000000000347805 */ /* 0x000fe4000001ff00 */
[----:B------:R-:W-:Y:S02]  /*5940*/  CS2R R58, SRZ ;  /* 0x00000000003a7805 */ /* 0x000fe4000001ff00 */
[----:B------:R-:W-:Y:S02]  /*5950*/  CS2R R56, SRZ ;  /* 0x0000000000387805 */ /* 0x000fe4000001ff00 */
[----:B------:R-:W-:Y:S02]  /*5960*/  CS2R R50, SRZ ;  /* 0x0000000000327805 */ /* 0x000fe4000001ff00 */
[----:B------:R-:W-:Y:S02]  /*5970*/  CS2R R48, SRZ ;  /* 0x0000000000307805 */ /* 0x000fe4000001ff00 */
[----:B------:R-:W-:Y:S02]  /*5980*/  CS2R R46, SRZ ;  /* 0x00000000002e7805 */ /* 0x000fe4000001ff00 */
[----:B------:R-:W-:Y:S01]  /*5990*/  CS2R R44, SRZ ;  /* 0x00000000002c7805 */ /* 0x000fe2000001ff00 */
[----:B------:R-:W-:Y:S01]  /*59a0*/  @P1 IMAD R4, R3, 0x800, R72 ;  /* 0x0000080003041824 */ /* 0x000fe200078e0248 */
[----:B------:R-:W-:Y:S05]  /*59b0*/  @P1 WARPSYNC.ALL ;  /* 0x0000000000001948 */ /* 0x000fea0003800000 */
[----:B------:R-:W-:Y:S01]  /*59c0*/  @P1 LEA R4, R4, UR48, 0x2 ;  /* 0x0000003004041c11 */ /* 0x000fe2000f8e10ff */
[----:B------:R-:W-:Y:S04]  /*59d0*/  UIADD3 UR5, UPT, UPT, UR56, 0x1, URZ ;  /* 0x0000000138057890 */ /* 0x000fe8000fffe0ff */
[----:B------:R3:W2:Y:S01]  /*59e0*/  @P1 LDSM.16.M88.4 R56, [R4+0x400] ;  /* 0x000400000438183b */ /* 0x0006a20000000200 */
[----:B-1----:R-:W-:Y:S01]  /*59f0*/  @P1 VIADD R0, R4, 0x400 ;  /* 0x0000040004001836 */ /* 0x002fe20000000000 */
[----:B------:R-:W-:Y:S01]  /*5a00*/  UISETP.NE.AND UP0, UPT, UR5, 0x3, UPT ;  /* 0x000000030500788c */ /* 0x000fe2000bf05270 */
[C---:B------:R-:W-:Y:S02]  /*5a10*/  @P1 IMAD R2, R78.reuse, 0x4, R4 ;  /* 0x000000044e021824 */ /* 0x040fe400078e0204 */
[C---:B------:R-:W-:Y:S01]  /*5a20*/  @P1 IMAD R5, R77.reuse, 0x4, R0 ;  /* 0x000000044d051824 */ /* 0x040fe200078e0200 */
[----:B------:R-:W-:Y:S01]  /*5a30*/  USEL UR4, URZ, 0x1, UP0 ;  /* 0x00000001ff047887 */ /* 0x000fe20008000000 */
[----:B------:R-:W-:Y:S01]  /*5a40*/  @P1 IMAD R0, R77, 0x4, R4 ;  /* 0x000000044d001824 */ /* 0x000fe200078e0204 */
[----:B------:R3:W1:Y:S01]  /*5a50*/  @P1 LDSM.16.M88.4 R52, [R2+0x400] ;  /* 0x000400000234183b */ /* 0x0006620000000200 */
[----:B------:R-:W-:Y:S01]  /*5a60*/  @P1 IMAD R3, R78, 0x4, R5 ;  /* 0x000000044e031824 */ /* 0x000fe200078e0205 */
[----:B------:R-:W-:Y:S02]  /*5a70*/  USEL UR5, UR5, URZ, UP0 ;  /* 0x000000ff05057287 */ /* 0x000fe40008000000 */
[----:B------:R3:W1:Y:S01]  /*5a80*/  @P1 LDSM.16.M88.4 R48, [R0+0x400] ;  /* 0x000400000030183b */ /* 0x0006620000000200 */
[----:B------:R-:W-:Y:S03]  /*5a90*/  LOP3.LUT R42, R42, UR4, RZ, 0x3c, !PT ;  /* 0x000000042a2a7c12 */ /* 0x000fe6000f8e3cff */
[----:B------:R3:W1:Y:S01]  /*5aa0*/  @P1 LDSM.16.M88.4 R44, [R3] ;  /* 0x00000000032c183b */ /* 0x0006620000000200 */
[----:B------:R-:W-:Y:S03]  /*5ab0*/  IMAD.U32 R43, RZ, RZ, UR5 ;  /* 0x00000005ff2b7e24 */ /* 0x000fe6000f8e00ff */
.L_x_88:
[----:B------:R-:W-:Y:S05]  /*5ac0*/  BSYNC B1 ;  /* 0x0000000000017941 */ /* 0x000fea0003800000 */
.L_x_87:
[----:B---3--:R-:W-:Y:S04]  /*5ad0*/  SHF.R.U32.HI R0, RZ, 0x15, R34 ;  /* 0x00000015ff007819 */ /* 0x008fe80000011622 */
[----:B------:R-:W-:Y:S01]  /*5ae0*/  LOP3.LUT P1, RZ, R0, 0x3, R73, 0x48, !PT ;  /* 0x0000000300ff7812 */ /* 0x000fe20007824849 */
[----:B------:R-:W-:Y:S01]  /*5af0*/  @!UPT UIADD3 URZ, UPT, UPT, URZ, URZ, URZ ;  /* 0x000000fffffff290 */ /* 0x000fe2000fffe0ff */
[----:B----4-:R-:W-:Y:S11]  /*5b00*/  @P0 BRA `(.L_x_92) ;  /* 0x0000000000080947 */ /* 0x010ff60003800000 */
[----:B------:R-:W3:Y:S02]  /*5b10*/  SYNCS.PHASECHK.TRANS64.TRYWAIT P0, [R84+URZ+0xb0], R7 ;  /* 0x0000b007540075a7 */ /* 0x000ee400080011ff */
[----:B---3--:R-:W-:Y:S05]  /*5b20*/  @!P0 BRA `(.L_x_93) ;  /* 0x0000001c00d88947 */ /* 0x008fea0003800000 */
.L_x_92:
[----:B------:R-:W-:Y:S05]  /*5b30*/  @!P1 BRA `(.L_x_94) ;  /* 0x0000000000409947 */ /* 0x000fea0003800000 */
[----:B------:R-:W4:Y:S01]  /*5b40*/  LDCU.64 UR8, c[0x4][0x70] ;  /* 0x01000e00ff0877ac */ /* 0x000f220008000a00 */
[----:B------:R-:W-:Y:S01]  /*5b50*/  MOV R3, 0x0 ;  /* 0x0000000000037802 */ /* 0x000fe20000000f00 */
[----:B------:R-:W-:Y:S02]  /*5b60*/  HFMA2 R12, -RZ, RZ, 0, 5.9604644775390625e-08 ;  /* 0x00000001ff0c7431 */ /* 0x000fe400000001ff */
[----:B------:R-:W-:Y:S02]  /*5b70*/  IMAD.MOV.U32 R8, RZ, RZ, 0x192 ;  /* 0x00000192ff087424 */ /* 0x000fe400078e00ff */
[----:B------:R-:W-:Y:S01]  /*5b80*/  IMAD.MOV.U32 R13, RZ, RZ, RZ ;  /* 0x000000ffff0d7224 */ /* 0x000fe200078e00ff */
[----:B------:R-:W3:Y:S01]  /*5b90*/  LDCU.64 UR6, c[0x4][0x78] ;  /* 0x01000f00ff0677ac */ /* 0x000ee20008000a00 */
[----:B------:R-:W1:Y:S01]  /*5ba0*/  LDC.64 R2, c[0x4][R3] ;  /* 0x0100000003027b82 */ /* 0x000e620000000a00 */
[----:B------:R-:W5:Y:S01]  /*5bb0*/  LDCU.64 UR4, c[0x4][0x10] ;  /* 0x01000200ff0477ac */ /* 0x000f620008000a00 */
[----:B----4-:R-:W-:Y:S01]  /*5bc0*/  MOV R5, UR9 ;  /* 0x0000000900057c02 */ /* 0x010fe20008000f00 */
[----:B------:R-:W-:Y:S01]  /*5bd0*/  IMAD.U32 R4, RZ, RZ, UR8 ;  /* 0x00000008ff047e24 */ /* 0x000fe2000f8e00ff */
[----:B---3--:R-:W-:Y:S01]  /*5be0*/  MOV R7, UR7 ;  /* 0x0000000700077c02 */ /* 0x008fe20008000f00 */
[----:B------:R-:W-:Y:S01]  /*5bf0*/  IMAD.U32 R6, RZ, RZ, UR6 ;  /* 0x00000006ff067e24 */ /* 0x000fe2000f8e00ff */
[----:B-----5:R-:W-:Y:S01]  /*5c00*/  MOV R11, UR5 ;  /* 0x00000005000b7c02 */ /* 0x020fe20008000f00 */
[----:B------:R-:W-:Y:S02]  /*5c10*/  IMAD.U32 R10, RZ, RZ, UR4 ;  /* 0x00000004ff0a7e24 */ /* 0x000fe4000f8e00ff */
[----:B------:R-:W-:Y:S07]  /*5c20*/  LEPC R20, `(.L_x_94) ;  /* 0x000000001014794e */ /* 0x000fee0000000000 */
[----:B-12---:R-:W-:Y:S05]  /*5c30*/  CALL.ABS.NOINC R2 ;  /* 0x0000000002007343 */ /* 0x006fea0003c00000 */
.L_x_94:
[----:B--2---:R-:W-:Y:S01]  /*5c40*/  LOP3.LUT R20, R56, 0xffffe000, RZ, 0xc0, !PT ;  /* 0xffffe00038147812 */ /* 0x004fe200078ec0ff */
[----:B------:R-:W-:Y:S05]  /*5c50*/  WARPSYNC.ALL ;  /* 0x0000000000007948 */ /* 0x000fea0003800000 */
[----:B------:R-:W-:Y:S01]  /*5c60*/  R2UR UR4, R34 ;  /* 0x00000000220472ca */ /* 0x000fe200000e0000 */
[----:B------:R-:W-:Y:S01]  /*5c70*/  IMAD.SHL.U32 R86, R78, 0x4, RZ ;  /* 0x000000044e567824 */ /* 0x000fe200078e00ff */
[----:B------:R-:W-:Y:S01]  /*5c80*/  LOP3.LUT R21, R57, 0xffffe000, RZ, 0xc0, !PT ;  /* 0xffffe00039157812 */ /* 0x000fe200078ec0ff */
[----:B------:R-:W-:Y:S01]  /*5c90*/  IMAD.U32 R85, RZ, RZ, UR56 ;  /* 0x00000038ff557e24 */ /* 0x000fe2000f8e00ff */
[----:B------:R-:W-:Y:S01]  /*5ca0*/  LOP3.LUT R40, R58, 0xffffe000, RZ, 0xc0, !PT ;  /* 0xffffe0003a287812 */ /* 0x000fe200078ec0ff */
[----:B------:R-:W-:Y:S01]  /*5cb0*/  BSSY.RECONVERGENT B0, `(.L_x_95) ;  /* 0x0000059000007945 */ /* 0x000fe20003800200 */
[----:B-1----:R-:W-:Y:S01]  /*5cc0*/  LOP3.LUT R41, R54, 0xffffe000, RZ, 0xc0, !PT ;  /* 0xffffe00036297812 */ /* 0x002fe200078ec0ff */
[----:B------:R-:W-:Y:S01]  /*5cd0*/  IMAD R89, R85, 0x800, R72 ;  /* 0x0000080055597824 */ /* 0x000fe200078e0248 */
[----:B------:R-:W-:Y:S01]  /*5ce0*/  ISETP.NE.AND P0, PT, R79, RZ, PT ;  /* 0x000000ff4f00720c */ /* 0x000fe20003f05270 */
[----:B------:R-:W-:Y:S03]  /*5cf0*/  IMAD.SHL.U32 R85, R77, 0x4, RZ ;  /* 0x000000044d557824 */ /* 0x000fe600078e00ff */
[----:B------:R-:W-:Y:S01]  /*5d00*/  LEA R89, R89, UR48, 0x2 ;  /* 0x0000003059597c11 */ /* 0x000fe2000f8e10ff */
[----:B---3--:R-:W1:Y:S03]  /*5d10*/  LDTM.16dp128bit.x8 R4, tmem[UR4] ;  /* 0x00000004000479ee */ /* 0x008e660008180000 */
[C-C-:B------:R-:W-:Y:S02]  /*5d20*/  IADD3 R92, PT, PT, R86.reuse, 0x400, R89.reuse ;  /* 0x00000400565c7810 */ /* 0x140fe40007ffe059 */
[----:B------:R-:W-:Y:S05]  /*5d30*/  IADD3 R91, PT, PT, R85, 0x400, R89 ;  /* 0x00000400555b7810 */ /* 0x000fea0007ffe059 */
[----:B------:R-:W-:Y:S02]  /*5d40*/  IMAD.IADD R90, R86, 0x1, R91 ;  /* 0x00000001565a7824 */ /* 0x000fe400078e025b */
[C---:B-1----:R-:W-:Y:S01]  /*5d50*/  FMUL R0, R33.reuse, R4 ;  /* 0x0000000421007220 */ /* 0x042fe20000400000 */
[C---:B------:R-:W-:Y:S01]  /*5d60*/  FMUL R2, R33.reuse, R5 ;  /* 0x0000000521027220 */ /* 0x040fe20000400000 */
[C---:B------:R-:W-:Y:S01]  /*5d70*/  FMUL R3, R33.reuse, R6 ;  /* 0x0000000621037220 */ /* 0x040fe20000400000 */
[----:B------:R-:W-:Y:S01]  /*5d80*/  FMUL R7, R33, R7 ;  /* 0x0000000721077220 */ /* 0x000fe20000400000 */
[----:B------:R-:W-:Y:S01]  /*5d90*/  FFMA R36, R35, R20, R0 ;  /* 0x0000001423247223 */ /* 0x000fe20000000000 */
[----:B------:R-:W-:Y:S01]  /*5da0*/  LOP3.LUT R20, R59, 0xffffe000, RZ, 0xc0, !PT ;  /* 0xffffe0003b147812 */ /* 0x000fe200078ec0ff */
[C---:B------:R-:W-:Y:S01]  /*5db0*/  FFMA R37, R35.reuse, R21, R2 ;  /* 0x0000001523257223 */ /* 0x040fe20000000002 */
[----:B------:R-:W-:Y:S01]  /*5dc0*/  LOP3.LUT R21, R52, 0xffffe000, RZ, 0xc0, !PT ;  /* 0xffffe00034157812 */ /* 0x000fe200078ec0ff */
[----:B------:R-:W-:Y:S01]  /*5dd0*/  FFMA R38, R35, R40, R3 ;  /* 0x0000002823267223 */ /* 0x000fe20000000003 */
[----:B------:R-:W-:Y:S01]  /*5de0*/  LOP3.LUT R40, R53, 0xffffe000, RZ, 0xc0, !PT ;  /* 0xffffe00035287812 */ /* 0x000fe200078ec0ff */
[----:B------:R-:W-:Y:S01]  /*5df0*/  FMUL R4, R33, R8 ;  /* 0x0000000821047220 */ /* 0x000fe20000400000 */
[----:B------:R-:W-:Y:S01]  /*5e00*/  F2FP.TF32.F32.PACK_B R36, R36 ;  /* 0x00000024ff24723e */ /* 0x000fe200024050ff */
[----:B------:R-:W-:Y:S01]  /*5e10*/  FFMA R39, R35, R20, R7 ;  /* 0x0000001423277223 */ /* 0x000fe20000000007 */
[----:B------:R-:W-:Y:S01]  /*5e20*/  LOP3.LUT R20, R55, 0xffffe000, RZ, 0xc0, !PT ;  /* 0xffffe00037147812 */ /* 0x000fe200078ec0ff */
[C---:B------:R-:W-:Y:S01]  /*5e30*/  FMUL R5, R33.reuse, R9 ;  /* 0x0000000921057220 */ /* 0x040fe20000400000 */
[----:B------:R-:W-:Y:S01]  /*5e40*/  F2FP.TF32.F32.PACK_B R37, R37 ;  /* 0x00000025ff25723e */ /* 0x000fe200024050ff */
[C---:B------:R-:W-:Y:S01]  /*5e50*/  FMUL R6, R33.reuse, R10 ;  /* 0x0000000a21067220 */ /* 0x040fe20000400000 */
[----:B------:R-:W-:Y:S01]  /*5e60*/  F2FP.TF32.F32.PACK_B R38, R38 ;  /* 0x00000026ff26723e */ /* 0x000fe200024050ff */
[----:B------:R-:W-:Y:S01]  /*5e70*/  FMUL R11, R33, R11 ;  /* 0x0000000b210b7220 */ /* 0x000fe20000400000 */
[----:B------:R-:W-:Y:S01]  /*5e80*/  F2FP.TF32.F32.PACK_B R39, R39 ;  /* 0x00000027ff27723e */ /* 0x000fe200024050ff */
[C---:B------:R-:W-:Y:S01]  /*5e90*/  FFMA R4, R35.reuse, R21, R4 ;  /* 0x0000001523047223 */ /* 0x040fe20000000004 */
[----:B------:R-:W-:Y:S01]  /*5ea0*/  LOP3.LUT R21, R48, 0xffffe000, RZ, 0xc0, !PT ;  /* 0xffffe00030157812 */ /* 0x000fe200078ec0ff */
[----:B------:R-:W-:Y:S01]  /*5eb0*/  FFMA R5, R35, R40, R5 ;  /* 0x0000002823057223 */ /* 0x000fe20000000005 */
[----:B------:R-:W-:Y:S01]  /*5ec0*/  LOP3.LUT R40, R51, 0xffffe000, RZ, 0xc0, !PT ;  /* 0xffffe00033287812 */ /* 0x000fe200078ec0ff */
[----:B------:R-:W-:Y:S01]  /*5ed0*/  FFMA R6, R35, R41, R6 ;  /* 0x0000002923067223 */ /* 0x000fe20000000006 */
[----:B------:R-:W-:Y:S01]  /*5ee0*/  LOP3.LUT R41, R50, 0xffffe000, RZ, 0xc0, !PT ;  /* 0xffffe00032297812 */ /* 0x000fe200078ec0ff */
[----:B------:R-:W-:Y:S01]  /*5ef0*/  FMUL R8, R33, R12 ;  /* 0x0000000c21087220 */ /* 0x000fe20000400000 */
[----:B------:R-:W-:Y:S01]  /*5f00*/  F2FP.TF32.F32.PACK_B R4, R4 ;  /* 0x00000004ff04723e */ /* 0x000fe200024050ff */
[----:B------:R-:W-:Y:S01]  /*5f10*/  FFMA R7, R35, R20, R11 ;  /* 0x0000001423077223 */ /* 0x000fe2000000000b */
[----:B------:R-:W-:Y:S01]  /*5f20*/  LOP3.LUT R20, R49, 0xffffe000, RZ, 0xc0, !PT ;  /* 0xffffe00031147812 */ /* 0x000fe200078ec0ff */
[----:B------:R-:W-:Y:S01]  /*5f30*/  FMUL R9, R33, R13 ;  /* 0x0000000d21097220 */ /* 0x000fe20000400000 */
[----:B------:R-:W-:Y:S01]  /*5f40*/  F2FP.TF32.F32.PACK_B R5, R5 ;  /* 0x00000005ff05723e */ /* 0x000fe200024050ff */
[----:B------:R1:W-:Y:S01]  /*5f50*/  STSM.16.M88.4 [R89+0x400], R36 ;  /* 0x0004002459007844 */ /* 0x0003e20000000200 */
[----:B------:R-:W-:Y:S01]  /*5f60*/  F2FP.TF32.F32.PACK_B R6, R6 ;  /* 0x00000006ff06723e */ /* 0x000fe200024050ff */
[----:B------:R-:W-:Y:S01]  /*5f70*/  FFMA R8, R35, R21, R8 ;  /* 0x0000001523087223 */ /* 0x000fe20000000008 */
[----:B------:R-:W-:Y:S01]  /*5f80*/  LOP3.LUT R21, R44, 0xffffe000, RZ, 0xc0, !PT ;  /* 0xffffe0002c157812 */ /* 0x000fe200078ec0ff */
[C---:B------:R-:W-:Y:S01]  /*5f90*/  FMUL R10, R33.reuse, R14 ;  /* 0x0000000e210a7220 */ /* 0x040fe20000400000 */
[C---:B------:R-:W-:Y:S01]  /*5fa0*/  FMUL R15, R33.reuse, R15 ;  /* 0x0000000f210f7220 */ /* 0x040fe20000400000 */
[----:B------:R-:W-:Y:S01]  /*5fb0*/  FMUL R12, R33, R16 ;  /* 0x00000010210c7220 */ /* 0x000fe20000400000 */
[C---:B------:R-:W-:Y:S01]  /*5fc0*/  FFMA R9, R35.reuse, R20, R9 ;  /* 0x0000001423097223 */ /* 0x040fe20000000009 */
[C---:B------:R-:W-:Y:S01]  /*5fd0*/  FFMA R10, R35.reuse, R41, R10 ;  /* 0x00000029230a7223 */ /* 0x040fe2000000000a */
[C---:B------:R-:W-:Y:S01]  /*5fe0*/  FFMA R11, R35.reuse, R40, R15 ;  /* 0x00000028230b7223 */ /* 0x040fe2000000000f */
[----:B------:R-:W-:Y:S01]  /*5ff0*/  FFMA R12, R35, R21, R12 ;  /* 0x00000015230c7223 */ /* 0x000fe2000000000c */
[----:B------:R-:W-:Y:S01]  /*6000*/  LOP3.LUT R20, R45, 0xffffe000, RZ, 0xc0, !PT ;  /* 0xffffe0002d147812 */ /* 0x000fe200078ec0ff */
[C---:B------:R-:W-:Y:S01]  /*6010*/  FMUL R13, R33.reuse, R17 ;  /* 0x00000011210d7220 */ /* 0x040fe20000400000 */
[----:B------:R-:W-:Y:S01]  /*6020*/  LOP3.LUT R21, R46, 0xffffe000, RZ, 0xc0, !PT ;  /* 0xffffe0002e157812 */ /* 0x000fe200078ec0ff */
[----:B------:R-:W-:Y:S01]  /*6030*/  FMUL R14, R33, R18 ;  /* 0x00000012210e7220 */ /* 0x000fe20000400000 */
[----:B------:R-:W-:Y:S01]  /*6040*/  LOP3.LUT R40, R47, 0xffffe000, RZ, 0xc0, !PT ;  /* 0xffffe0002f287812 */ /* 0x000fe200078ec0ff */
[----:B------:R-:W-:Y:S01]  /*6050*/  FMUL R19, R33, R19 ;  /* 0x0000001321137220 */ /* 0x000fe20000400000 */
[----:B------:R-:W-:Y:S01]  /*6060*/  F2FP.TF32.F32.PACK_B R7, R7 ;  /* 0x00000007ff07723e */ /* 0x000fe200024050ff */
[C---:B------:R-:W-:Y:S01]  /*6070*/  FFMA R13, R35.reuse, R20, R13 ;  /* 0x00000014230d7223 */ /* 0x040fe2000000000d */
[C---:B------:R-:W-:Y:S01]  /*6080*/  FFMA R14, R35.reuse, R21, R14 ;  /* 0x00000015230e7223 */ /* 0x040fe2000000000e */
[----:B------:R-:W-:Y:S01]  /*6090*/  FFMA R15, R35, R40, R19 ;  /* 0x00000028230f7223 */ /* 0x000fe20000000013 */
[----:B------:R-:W-:Y:S01]  /*60a0*/  F2FP.TF32.F32.PACK_B R8, R8 ;  /* 0x00000008ff08723e */ /* 0x000fe200024050ff */
[----:B------:R1:W-:Y:S01]  /*60b0*/  STSM.16.M88.4 [R92], R4 ;  /* 0x000000045c007844 */ /* 0x0003e20000000200 */
[----:B------:R-:W-:Y:S02]  /*60c0*/  F2FP.TF32.F32.PACK_B R9, R9 ;  /* 0x00000009ff09723e */ /* 0x000fe400024050ff */
[----:B------:R-:W-:Y:S02]  /*60d0*/  F2FP.TF32.F32.PACK_B R10, R10 ;  /* 0x0000000aff0a723e */ /* 0x000fe400024050ff */
[----:B------:R-:W-:Y:S02]  /*60e0*/  F2FP.TF32.F32.PACK_B R11, R11 ;  /* 0x0000000bff0b723e */ /* 0x000fe400024050ff */
[----:B------:R-:W-:Y:S02]  /*60f0*/  F2FP.TF32.F32.PACK_B R12, R12 ;  /* 0x0000000cff0c723e */ /* 0x000fe400024050ff */
[----:B------:R-:W-:Y:S01]  /*6100*/  F2FP.TF32.F32.PACK_B R13, R13 ;  /* 0x0000000dff0d723e */ /* 0x000fe200024050ff */
[----:B------:R1:W-:Y:S01]  /*6110*/  STSM.16.M88.4 [R91], R8 ;  /* 0x000000085b007844 */ /* 0x0003e20000000200 */
[----:B------:R-:W-:Y:S02]  /*6120*/  F2FP.TF32.F32.PACK_B R14, R14 ;  /* 0x0000000eff0e723e */ /* 0x000fe400024050ff */
[----:B------:R-:W-:Y:S05]  /*6130*/  F2FP.TF32.F32.PACK_B R15, R15 ;  /* 0x0000000fff0f723e */ /* 0x000fea00024050ff */
[----:B------:R1:W-:Y:S01]  /*6140*/  STSM.16.M88.4 [R90], R12 ;  /* 0x0000000c5a007844 */ /* 0x0003e20000000200 */
[----:B------:R-:W-:Y:S01]  /*6150*/  @!PT LDS RZ, [RZ] ;  /* 0x00000000fffff984 */ /* 0x000fe20000000800 */
[----:B------:R-:W-:Y:S01]  /*6160*/  @!PT LDS RZ, [RZ] ;  /* 0x00000000fffff984 */ /* 0x000fe20000000800 */
[----:B------:R-:W-:Y:S01]  /*6170*/  @!PT LDS RZ, [RZ] ;  /* 0x00000000fffff984 */ /* 0x000fe20000000800 */
[----:B------:R-:W-:Y:S01]  /*6180*/  @!PT LDS RZ, [RZ] ;  /* 0x00000000fffff984 */ /* 0x000fe20000000800 */
[----:B------:R2:W-:Y:S07]  /*6190*/  MEMBAR.ALL.CTA ;  /* 0x0000000000007992 */ /* 0x0005ee0000008000 */
[----:B--2---:R-:W2:Y:S02]  /*61a0*/  FENCE.VIEW.ASYNC.S ;  /* 0x00000000000073c6 */ /* 0x004ea40000000000 */
[----:B--2---:R-:W-:Y:S06]  /*61b0*/  BAR.SYNC.DEFER_BLOCKING 0x1, 0x80 ;  /* 0x0042000000007b1d */ /* 0x004fec0000010000 */
[----:B------:R-:W-:Y:S05]  /*61c0*/  @P0 BRA `(.L_x_96) ;  /* 0x00000000001c0947 */ /* 0x000fea0003800000 */
[----:B------:R-:W-:Y:S02]  /*61d0*/  UIADD3 UR6, UP0, UPT, UR54, 0x680, URZ ;  /* 0x0000068036067890 */ /* 0x000fe4000ff1e0ff */
[----:B------:R-:W-:Y:S02]  /*61e0*/  ULEA UR4, UR56, UR48, 0xd ;  /* 0x0000003038047291 */ /* 0x000fe4000f8e68ff */
[----:B------:R-:W-:Y:S02]  /*61f0*/  UIADD3.X UR7, UPT, UPT, URZ, UR55, URZ, UP0, !UPT ;  /* 0x00000037ff077290 */ /* 0x000fe400087fe4ff */
[----:B------:R-:W-:Y:S01]  /*6200*/  UIADD3 UR40, UPT, UPT, UR4, 0x400, URZ ;  /* 0x0000040004287890 */ /* 0x000fe2000fffe0ff */
[----:B------:R-:W-:Y:S08]  /*6210*/  UMOV UR43, UR36 ;  /* 0x00000024002b7c82 */ /* 0x000ff00008000000 */
[----:B------:R2:W-:Y:S02]  /*6220*/  UTMASTG.3D [UR40], [UR6] ;  /* 0x00000028060073b5 */ /* 0x0005e40008010000 */
[----:B--2---:R0:W-:Y:S02]  /*6230*/  UTMACMDFLUSH ;  /* 0x00000000000079b7 */ /* 0x0041e40000000000 */
.L_x_96:
[----:B------:R-:W-:Y:S05]  /*6240*/  BSYNC.RECONVERGENT B0 ;  /* 0x0000000000007941 */ /* 0x000fea0003800200 */
.L_x_95:
[----:B------:R-:W-:Y:S01]  /*6250*/  UIADD3 UR40, UPT, UPT, UR56, 0x1, URZ ;  /* 0x0000000138287890 */ /* 0x000fe2000fffe0ff */
[----:B------:R-:W-:Y:S03]  /*6260*/  BSSY.RECONVERGENT B0, `(.L_x_97) ;  /* 0x0000005000007945 */ /* 0x000fe60003800200 */
[----:B------:R-:W-:Y:S04]  /*6270*/  UISETP.NE.AND UP0, UPT, UR40, 0x3, UPT ;  /* 0x000000032800788c */ /* 0x000fe8000bf05270 */
[----:B------:R-:W-:Y:S01]  /*6280*/  USEL UR43, UR40, URZ, UP0 ;  /* 0x000000ff282b7287 */ /* 0x000fe20008000000 */
[----:B------:R-:W-:Y:S11]  /*6290*/  @P0 BRA `(.L_x_98) ;  /* 0x0000000000040947 */ /* 0x000ff60003800000 */
[----:B------:R-:W-:Y:S04]  /*62a0*/  DEPBAR.LE SB0, 0x1 ;  /* 0x000080400000791a */ /* 0x000fe80000000000 */
.L_x_98:
[----:B------:R-:W-:Y:S05]  /*62b0*/  BSYNC.RECONVERGENT B0 ;  /* 0x0000000000007941 */ /* 0x000fea0003800200 */
.L_x_97:
[----:B------:R-:W-:Y:S01]  /*62c0*/  BAR.SYNC.DEFER_BLOCKING 0x1, 0x80 ;  /* 0x0042000000007b1d */ /* 0x000fe20000010000 */
[----:B------:R-:W-:Y:S01]  /*62d0*/  ISETP.NE.AND P1, PT, R83, RZ, PT ;  /* 0x000000ff5300720c */ /* 0x000fe20003f25270 */
[----:B------:R-:W-:Y:S01]  /*62e0*/  UISETP.NE.AND UP0, UPT, UR50, URZ, UPT ;  /* 0x000000ff3200728c */ /* 0x000fe2000bf05270 */
[----:B------:R-:W-:Y:S11]  /*62f0*/  LEA R2, R43, UR48, 0x3 ;  /* 0x000000302b027c11 */ /* 0x000ff6000f8e18ff */
[----:B------:R-:W-:Y:S01]  /*6300*/  @P1 SHF.L.U32 R3, R42, 0x1f, RZ ;  /* 0x0000001f2a031819 */ /* 0x000fe200000006ff */
[----:B------:R-:W-:Y:S06]  /*6310*/  BRA.U !UP0, `(.L_x_99) ;  /* 0x0000000108247547 */ /* 0x000fec000b800000 */
[----:B-1----:R-:W-:Y:S01]  /*6320*/  IMAD.U32 R5, RZ, RZ, UR49 ;  /* 0x00000031ff057e24 */ /* 0x002fe2000f8e00ff */
[----:B------:R-:W-:Y:S01]  /*6330*/  MOV R0, UR37 ;  /* 0x0000002500007c02 */ /* 0x000fe20008000f00 */
[----:B------:R-:W-:Y:S03]  /*6340*/  UIADD3 UR49, UPT, UPT, UR49, 0x1, URZ ;  /* 0x0000000131317890 */ /* 0x000fe6000fffe0ff */
[----:B------:R-:W-:Y:S01]  /*6350*/  @P1 LEA R5, R5, UR48, 0x3 ;  /* 0x0000003005051c11 */ /* 0x000fe2000f8e18ff */
[----:B------:R-:W-:Y:S04]  /*6360*/  UISETP.NE.AND UP0, UPT, UR49, 0x3, UPT ;  /* 0x000000033100788c */ /* 0x000fe8000bf05270 */
[----:B------:R-:W-:Y:S01]  /*6370*/  @P1 VIADD R5, R5, 0x68 ;  /* 0x0000006805051836 */ /* 0x000fe20000000000 */
[----:B------:R-:W-:Y:S04]  /*6380*/  USEL UR49, UR49, URZ, UP0 ;  /* 0x000000ff31317287 */ /* 0x000fe80008000000 */
[----:B------:R-:W-:Y:S04]  /*6390*/  @P1 PRMT R0, R0, 0x654, R5 ;  /* 0x0000065400001816 */ /* 0x000fe80000000005 */
[----:B------:R2:W-:Y:S04]  /*63a0*/  @P1 SYNCS.ARRIVE.TRANS64.RED.A1T0 RZ, [R0+URZ], RZ ;  /* 0x000000ff00ff19a7 */ /* 0x0005e800081004ff */
.L_x_99:
[----:B------:R-:W3:Y:S01]  /*63b0*/  @P1 SYNCS.PHASECHK.TRANS64.TRYWAIT P0, [R2+URZ+0x50], R3 ;  /* 0x00005003020015a7 */ /* 0x000ee200080011ff */
[----:B------:R-:W-:Y:S01]  /*63c0*/  BSSY B1, `(.L_x_100) ;  /* 0x0000017000017945 */ /* 0x000fe20003800000 */
[----:B---3--:R-:W-:Y:S03]  /*63d0*/  @P1 SEL R87, RZ, 0x1, !P0 ;  /* 0x00000001ff571807 */ /* 0x008fe60004000000 */
[----:B------:R-:W-:Y:S05]  /*63e0*/  @!P1 BRA `(.L_x_101) ;  /* 0x0000000000509947 */ /* 0x000fea0003800000 */
[----:B------:R-:W-:Y:S01]  /*63f0*/  ISETP.NE.AND P1, PT, R88, RZ, PT ;  /* 0x000000ff5800720c */ /* 0x000fe20003f25270 */
[----:B------:R-:W-:Y:S01]  /*6400*/  BSSY B0, `(.L_x_102) ;  /* 0x000000a000007945 */ /* 0x000fe20003800000 */
[----:B------:R-:W-:Y:S11]  /*6410*/  ISETP.NE.AND P0, PT, R87, RZ, PT ;  /* 0x000000ff5700720c */ /* 0x000ff60003f05270 */
[----:B-1----:R-:W-:Y:S05]  /*6420*/  @P1 IMAD R4, R43, 0x800, R72 ;  /* 0x000008002b041824 */ /* 0x002fea00078e0248 */
[----:B------:R-:W-:Y:S05]  /*6430*/  @P1 LEA R4, R4, UR48, 0x2 ;  /* 0x0000003004041c11 */ /* 0x000fea000f8e10ff */
[--C-:B------:R-:W-:Y:S02]  /*6440*/  @P1 IMAD.IADD R3, R85, 0x1, R4.reuse ;  /* 0x0000000155031824 */ /* 0x100fe400078e0204 */
[----:B--2---:R-:W-:Y:S01]  /*6450*/  @P1 IMAD.IADD R0, R86, 0x1, R4 ;  /* 0x0000000156001824 */ /* 0x004fe200078e0204 */
[----:B------:R-:W-:Y:S06]  /*6460*/  @P0 BRA `(.L_x_103) ;  /* 0x00000000000c0947 */ /* 0x000fec0003800000 */
[----:B------:R-:W-:Y:S04]  /*6470*/  SHF.L.U32 R5, R42, 0x1f, RZ ;  /* 0x0000001f2a057819 */ /* 0x000fe800000006ff */
[----:B------:R-:W1:Y:S02]  /*6480*/  SYNCS.PHASECHK.TRANS64.TRYWAIT P0, [R2+URZ+0x50], R5 ;  /* 0x00005005020075a7 */ /* 0x000e6400080011ff */
[----:B-1----:R-:W-:Y:S05]  /*6490*/  @!P0 BRA `(.L_x_104) ;  /* 0x0000001400908947 */ /* 0x002fea0003800000 */
.L_x_103:
[----:B------:R-:W-:Y:S05]  /*64a0*/  BSYNC B0 ;  /* 0x0000000000007941 */ /* 0x000fea0003800000 */
.L_x_102:
[----:B------:R-:W-:Y:S11]  /*64b0*/  ISETP.NE.AND P0, PT, R88, RZ, PT ;  /* 0x000000ff5800720c */ /* 0x000ff60003f05270 */
[----:B------:R-:W-:Y:S02]  /*64c0*/  @!UPT UIADD3 URZ, UPT, UPT, URZ, URZ, URZ ;  /* 0x000000fffffff290 */ /* 0x000fe4000fffe0ff */
[----:B-1----:R-:W-:Y:S01]  /*64d0*/  @P0 IADD3 R2, PT, PT, R86, R3, RZ ;  /* 0x0000000356020210 */ /* 0x002fe20007ffe0ff */
[----:B------:R-:W-:Y:S05]  /*64e0*/  @P0 WARPSYNC.ALL ;  /* 0x0000000000000948 */ /* 0x000fea0003800000 */
[----:B------:R3:W4:Y:S04]  /*64f0*/  @P0 LDSM.16.M88.4 R56, [R4+0x400] ;  /* 0x000400000438083b */ /* 0x0007280000000200 */
[----:B------:R3:W1:Y:S04]  /*6500*/  @P0 LDSM.16.M88.4 R52, [R0+0x400] ;  /* 0x000400000034083b */ /* 0x0006680000000200 */
[----:B------:R3:W2:Y:S04]  /*6510*/  @P0 LDSM.16.M88.4 R48, [R3+0x400] ;  /* 0x000400000330083b */ /* 0x0006a80000000200 */
[----:B------:R3:W1:Y:S02]  /*6520*/  @P0 LDSM.16.M88.4 R44, [R2+0x400] ;  /* 0x00040000022c083b */ /* 0x0006640000000200 */
.L_x_101:
[----:B------:R-:W-:Y:S05]  /*6530*/  BSYNC B1 ;  /* 0x0000000000017941 */ /* 0x000fea0003800000 */
.L_x_100:
[----:B--23--:R-:W-:Y:S05]  /*6540*/  VIADD R0, R34, 0x20 ;  /* 0x0000002022007836 */ /* 0x00cfea0000000000 */
[----:B------:R-:W-:Y:S04]  /*6550*/  SHF.R.U32.HI R0, RZ, 0x15, R0 ;  /* 0x00000015ff007819 */ /* 0x000fe80000011600 */
[----:B------:R-:W-:Y:S11]  /*6560*/  LOP3.LUT P0, RZ, R0, 0x3, R73, 0x48, !PT ;  /* 0x0000000300ff7812 */ /* 0x000ff60007804849 */
[----:B------:R-:W-:Y:S02]  /*6570*/  @!UPT UIADD3 URZ, UPT, UPT, URZ, URZ, URZ ;  /* 0x000000fffffff290 */ /* 0x000fe4000fffe0ff */
[----:B------:R-:W-:Y:S05]  /*6580*/  @!P0 BRA `(.L_x_105) ;  /* 0x0000000000408947 */ /* 0x000fea0003800000 */
[----:B------:R-:W2:Y:S01]  /*6590*/  LDCU.64 UR8, c[0x4][0x70] ;  /* 0x01000e00ff0877ac */ /* 0x000ea20008000a00 */
[----:B------:R-:W-:Y:S01]  /*65a0*/  MOV R3, 0x0 ;  /* 0x0000000000037802 */ /* 0x000fe20000000f00 */
[----:B-1----:R-:W-:Y:S02]  /*65b0*/  HFMA2 R12, -RZ, RZ, 0, 5.9604644775390625e-08 ;  /* 0x00000001ff0c7431 */ /* 0x002fe400000001ff */
[----:B------:R-:W-:Y:S02]  /*65c0*/  IMAD.MOV.U32 R8, RZ, RZ, 0x192 ;  /* 0x00000192ff087424 */ /* 0x000fe400078e00ff */
[----:B------:R-:W-:Y:S01]  /*65d0*/  IMAD.MOV.U32 R13, RZ, RZ, RZ ;  /* 0x000000ffff0d7224 */ /* 0x000fe200078e00ff */
[----:B------:R-:W1:Y:S01]  /*65e0*/  LDCU.64 UR6, c[0x4][0x78] ;  /* 0x01000f00ff0677ac */ /* 0x000e620008000a00 */
[----:B------:R-:W3:Y:S01]  /*65f0*/  LDC.64 R2, c[0x4][R3] ;  /* 0x0100000003027b82 */ /* 0x000ee20000000a00 */
[----:B------:R-:W5:Y:S01]  /*6600*/  LDCU.64 UR4, c[0x4][0x10] ;  /* 0x01000200ff0477ac */ /* 0x000f620008000a00 */
[----:B--2---:R-:W-:Y:S01]  /*6610*/  MOV R5, UR9 ;  /* 0x0000000900057c02 */ /* 0x004fe20008000f00 */
[----:B------:R-:W-:Y:S01]  /*6620*/  IMAD.U32 R4, RZ, RZ, UR8 ;  /* 0x00000008ff047e24 */ /* 0x000fe2000f8e00ff */
[----:B-1----:R-:W-:Y:S01]  /*6630*/  MOV R7, UR7 ;  /* 0x0000000700077c02 */ /* 0x002fe20008000f00 */
[----:B------:R-:W-:Y:S01]  /*6640*/  IMAD.U32 R6, RZ, RZ, UR6 ;  /* 0x00000006ff067e24 */ /* 0x000fe2000f8e00ff */
[----:B-----5:R-:W-:Y:S01]  /*6650*/  MOV R11, UR5 ;  /* 0x00000005000b7c02 */ /* 0x020fe20008000f00 */
[----:B------:R-:W-:Y:S02]  /*6660*/  IMAD.U32 R10, RZ, RZ, UR4 ;  /* 0x00000004ff0a7e24 */ /* 0x000fe4000f8e00ff */
[----:B------:R-:W-:Y:S07]  /*6670*/  LEPC R20, `(.L_x_105) ;  /* 0x000000001014794e */ /* 0x000fee0000000000 */
[----:B---34-:R-:W-:Y:S05]  /*6680*/  CALL.ABS.NOINC R2 ;  /* 0x0000000002007343 */ /* 0x018fea0003c00000 */
.L_x_105:
[----:B------:R-:W-:Y:S01]  /*6690*/  ISETP.NE.AND P0, PT, R79, RZ, PT ;  /* 0x000000ff4f00720c */ /* 0x000fe20003f05270 */
[----:B------:R-:W-:Y:S05]  /*66a0*/  WARPSYNC.ALL ;  /* 0x0000000000007948 */ /* 0x000fea0003800000 */
[----:B------:R-:W-:Y:S01]  /*66b0*/  R2UR UR4, R34 ;  /* 0x00000000220472ca */ /* 0x000fe200000e0000 */
[----:B------:R-:W-:Y:S01]  /*66c0*/  IMAD.U32 R87, RZ, RZ, UR43 ;  /* 0x0000002bff577e24 */ /* 0x000fe2000f8e00ff */
[----:B------:R-:W-:Y:S01]  /*66d0*/  R2UR UR5, R84 ;  /* 0x00000000540572ca */ /* 0x000fe200000e0000 */
[----:B------:R-:W-:Y:S01]  /*66e0*/  BSSY.RECONVERGENT B0, `(.L_x_106) ;  /* 0x0000060000007945 */ /* 0x000fe20003800200 */
[----:B----4-:R-:W-:Y:S01]  /*66f0*/  LOP3.LUT R0, R56, 0xffffe000, RZ, 0xc0, !PT ;  /* 0xffffe00038007812 */ /* 0x010fe200078ec0ff */
[----:B------:R-:W-:Y:S01]  /*6700*/  IMAD R87, R87, 0x800, R72 ;  /* 0x0000080057577824 */ /* 0x000fe200078e0248 */
[----:B------:R-:W-:Y:S02]  /*6710*/  LOP3.LUT R2, R57, 0xffffe000, RZ, 0xc0, !PT ;  /* 0xffffe00039027812 */ /* 0x000fe400078ec0ff */
[----:B------:R-:W-:Y:S02]  /*6720*/  LOP3.LUT R3, R58, 0xffffe000, RZ, 0xc0, !PT ;  /* 0xffffe0003a037812 */ /* 0x000fe400078ec0ff */
[----:B------:R-:W-:Y:S02]  /*6730*/  LOP3.LUT R20, R59, 0xffffe000, RZ, 0xc0, !PT ;  /* 0xffffe0003b147812 */ /* 0x000fe400078ec0ff */
[----:B-1----:R-:W-:Y:S01]  /*6740*/  LOP3.LUT R21, R52, 0xffffe000, RZ, 0xc0, !PT ;  /* 0xffffe00034157812 */ /* 0x002fe200078ec0ff */
[----:B------:R-:W1:Y:S01]  /*6750*/  LDTM.16dp128bit.x8 R4, tmem[UR4+0x20] ;  /* 0x00002004000479ee */ /* 0x000e620008180000 */
[----:B------:R-:W-:Y:S01]  /*6760*/  LOP3.LUT R36, R53, 0xffffe000, RZ, 0xc0, !PT ;  /* 0xffffe00035247812 */ /* 0x000fe200078ec0ff */
[----:B------:R-:W-:Y:S01]  /*6770*/  UIADD3 UR5, UPT, UPT, UR5, 0xd0, URZ ;  /* 0x000000d005057890 */ /* 0x000fe2000fffe0ff */
[----:B------:R-:W-:Y:S01]  /*6780*/  LOP3.LUT R37, R54, 0xffffe000, RZ, 0xc0, !PT ;  /* 0xffffe00036257812 */ /* 0x000fe200078ec0ff */
[----:B------:R-:W-:Y:S01]  /*6790*/  NOP ;  /* 0x0000000000007918 */ /* 0x000fe20000000000 */
[----:B------:R-:W-:Y:S01]  /*67a0*/  LOP3.LUT R38, R55, 0xffffe000, RZ, 0xc0, !PT ;  /* 0xffffe00037267812 */ /* 0x000fe200078ec0ff */
[----:B------:R-:W-:Y:S01]  /*67b0*/  UPRMT UR5, UR37, 0x654, UR5 ;  /* 0x0000065425057896 */ /* 0x000fe20008000005 */
[----:B------:R-:W-:Y:S02]  /*67c0*/  LOP3.LUT R39, R48, 0xffffe000, RZ, 0xc0, !PT ;  /* 0xffffe00030277812 */ /* 0x000fe400078ec0ff */
[----:B------:R-:W-:Y:S02]  /*67d0*/  LOP3.LUT R40, R49, 0xffffe000, RZ, 0xc0, !PT ;  /* 0xffffe00031287812 */ /* 0x000fe400078ec0ff */
[----:B------:R-:W-:Y:S02]  /*67e0*/  LOP3.LUT R41, R50, 0xffffe000, RZ, 0xc0, !PT ;  /* 0xffffe00032297812 */ /* 0x000fe400078ec0ff */
[----:B------:R-:W-:Y:S02]  /*67f0*/  LOP3.LUT R42, R51, 0xffffe000, RZ, 0xc0, !PT ;  /* 0xffffe000332a7812 */ /* 0x000fe400078ec0ff */
[----:B------:R-:W-:Y:S01]  /*6800*/  LOP3.LUT R43, R44, 0xffffe000, RZ, 0xc0, !PT ;  /* 0xffffe0002c2b7812 */ /* 0x000fe200078ec0ff */
[----:B-1----:R-:W-:Y:S01]  /*6810*/  SYNCS.ARRIVE.TRANS64.RED.A1T0 RZ, [UR5], RZ ;  /* 0x000000ffffff79a7 */ /* 0x002fe20008100405 */
[----:B------:R-:W-:Y:S02]  /*6820*/  LOP3.LUT R44, R45, 0xffffe000, RZ, 0xc0, !PT ;  /* 0xffffe0002d2c7812 */ /* 0x000fe400078ec0ff */
[----:B------:R-:W-:Y:S02]  /*6830*/  LEA R87, R87, UR48, 0x2 ;  /* 0x0000003057577c11 */ /* 0x000fe4000f8e10ff */
[----:B------:R-:W-:Y:S02]  /*6840*/  LOP3.LUT R45, R46, 0xffffe000, RZ, 0xc0, !PT ;  /* 0xffffe0002e2d7812 */ /* 0x000fe400078ec0ff */
[----:B------:R-:W-:Y:S01]  /*6850*/  LOP3.LUT R46, R47, 0xffffe000, RZ, 0xc0, !PT ;  /* 0xffffe0002f2e7812 */ /* 0x000fe200078ec0ff */
[C---:B------:R-:W-:Y:S01]  /*6860*/  FMUL R4, R33.reuse, R4 ;  /* 0x0000000421047220 */ /* 0x040fe20000400000 */
[C-C-:B------:R-:W-:Y:S01]  /*6870*/  IADD3 R84, PT, PT, R86.reuse, 0x400, R87.reuse ;  /* 0x0000040056547810 */ /* 0x140fe20007ffe057 */
[----:B------:R-:W-:Y:S01]  /*6880*/  FMUL R5, R33, R5 ;  /* 0x0000000521057220 */ /* 0x000fe20000400000 */
[----:B------:R-:W-:Y:S01]  /*6890*/  IADD3 R85, PT, PT, R85, 0x400, R87 ;  /* 0x0000040055557810 */ /* 0x000fe20007ffe057 */
[C---:B------:R-:W-:Y:S01]  /*68a0*/  FMUL R6, R33.reuse, R6 ;  /* 0x0000000621067220 */ /* 0x040fe20000400000 */
[----:B------:R-:W-:Y:S01]  /*68b0*/  FMUL R7, R33, R7 ;  /* 0x0000000721077220 */ /* 0x000fe20000400000 */
[----:B------:R-:W-:Y:S01]  /*68c0*/  FFMA R4, R35, R0, R4 ;  /* 0x0000000023047223 */ /* 0x000fe20000000004 */
[----:B------:R-:W-:Y:S01]  /*68d0*/  FMUL R8, R33, R8 ;  /* 0x0000000821087220 */ /* 0x000fe20000400000 */
[----:B------:R-:W-:Y:S01]  /*68e0*/  FFMA R5, R35, R2, R5 ;  /* 0x0000000223057223 */ /* 0x000fe20000000005 */
[----:B------:R-:W-:Y:S01]  /*68f0*/  FMUL R9, R33, R9 ;  /* 0x0000000921097220 */ /* 0x000fe20000400000 */
[----:B------:R-:W-:Y:S01]  /*6900*/  FFMA R6, R35, R3, R6 ;  /* 0x0000000323067223 */ /* 0x000fe20000000006 */
[----:B------:R-:W-:Y:S01]  /*6910*/  F2FP.TF32.F32.PACK_B R4, R4 ;  /* 0x00000004ff04723e */ /* 0x000fe200024050ff */
[----:B------:R-:W-:Y:S01]  /*6920*/  FMUL R10, R33, R10 ;  /* 0x0000000a210a7220 */ /* 0x000fe20000400000 */
[----:B------:R-:W-:Y:S01]  /*6930*/  F2FP.TF32.F32.PACK_B R5, R5 ;  /* 0x00000005ff05723e */ /* 0x000fe200024050ff */
[----:B------:R-:W-:Y:S01]  /*6940*/  FFMA R7, R35, R20, R7 ;  /* 0x0000001423077223 */ /* 0x000fe20000000007 */
[----:B------:R-:W-:Y:S01]  /*6950*/  FMUL R11, R33, R11 ;  /* 0x0000000b210b7220 */ /* 0x000fe20000400000 */
        /* <DEDUP_REMOVED lines=8> */
[----:B------:R-:W-:Y:S01]  /*69e0*/  F2FP.TF32.F32.PACK_B R6, R6 ;  /* 0x00000006ff06723e */ /* 0x000fe200024050ff */
[----:B------:R-:W-:Y:S01]  /*69f0*/  FFMA R12, R35, R39, R12 ;  /* 0x00000027230c7223 */ /* 0x000fe2000000000c */
[----:B------:R-:W-:Y:S01]  /*6a00*/  F2FP.TF32.F32.PACK_B R7, R7 ;  /* 0x00000007ff07723e */ /* 0x000fe200024050ff */
[----:B------:R-:W-:Y:S01]  /*6a10*/  FMUL R16, R33, R16 ;  /* 0x0000001021107220 */ /* 0x000fe20000400000 */
[----:B------:R-:W-:Y:S01]  /*6a20*/  FFMA R13, R35, R40, R13 ;  /* 0x00000028230d7223 */ /* 0x000fe2000000000d */
[----:B------:R-:W-:Y:S01]  /*6a30*/  FMUL R17, R33, R17 ;  /* 0x0000001121117220 */ /* 0x000fe20000400000 */
[----:B------:R-:W-:Y:S01]  /*6a40*/  FFMA R14, R35, R41, R14 ;  /* 0x00000029230e7223 */ /* 0x000fe2000000000e */
[----:B------:R1:W-:Y:S01]  /*6a50*/  STSM.16.M88.4 [R87+0x400], R4 ;  /* 0x0004000457007844 */ /* 0x0003e20000000200 */
[----:B------:R-:W-:Y:S01]  /*6a60*/  FMUL R18, R33, R18 ;  /* 0x0000001221127220 */ /* 0x000fe20000400000 */
[----:B------:R-:W-:Y:S01]  /*6a70*/  FFMA R15, R35, R42, R15 ;  /* 0x0000002a230f7223 */ /* 0x000fe2000000000f */
[----:B------:R-:W-:Y:S01]  /*6a80*/  FMUL R19, R33, R19 ;  /* 0x0000001321137220 */ /* 0x000fe20000400000 */
[----:B------:R-:W-:Y:S01]  /*6a90*/  F2FP.TF32.F32.PACK_B R8, R8 ;  /* 0x00000008ff08723e */ /* 0x000fe200024050ff */
[C---:B------:R-:W-:Y:S01]  /*6aa0*/  FFMA R16, R35.reuse, R43, R16 ;  /* 0x0000002b23107223 */ /* 0x040fe20000000010 */
[----:B------:R-:W-:Y:S01]  /*6ab0*/  F2FP.TF32.F32.PACK_B R9, R9 ;  /* 0x00000009ff09723e */ /* 0x000fe200024050ff */
[C---:B------:R-:W-:Y:S01]  /*6ac0*/  FFMA R17, R35.reuse, R44, R17 ;  /* 0x0000002c23117223 */ /* 0x040fe20000000011 */
[----:B------:R-:W-:Y:S01]  /*6ad0*/  F2FP.TF32.F32.PACK_B R10, R10 ;  /* 0x0000000aff0a723e */ /* 0x000fe200024050ff */
[C---:B------:R-:W-:Y:S01]  /*6ae0*/  FFMA R18, R35.reuse, R45, R18 ;  /* 0x0000002d23127223 */ /* 0x040fe20000000012 */
[----:B------:R-:W-:Y:S01]  /*6af0*/  F2FP.TF32.F32.PACK_B R11, R11 ;  /* 0x0000000bff0b723e */ /* 0x000fe200024050ff */
[----:B------:R-:W-:Y:S01]  /*6b00*/  FFMA R19, R35, R46, R19 ;  /* 0x0000002e23137223 */ /* 0x000fe20000000013 */
[----:B------:R-:W-:Y:S01]  /*6b10*/  F2FP.TF32.F32.PACK_B R12, R12 ;  /* 0x0000000cff0c723e */ /* 0x000fe200024050ff */
[----:B------:R-:W-:Y:S01]  /*6b20*/  IMAD.IADD R86, R86, 0x1, R85 ;  /* 0x0000000156567824 */ /* 0x000fe200078e0255 */
[----:B------:R-:W-:Y:S01]  /*6b30*/  F2FP.TF32.F32.PACK_B R13, R13 ;  /* 0x0000000dff0d723e */ /* 0x000fe200024050ff */
[----:B------:R1:W-:Y:S01]  /*6b40*/  STSM.16.M88.4 [R84], R8 ;  /* 0x0000000854007844 */ /* 0x0003e20000000200 */
        /* <DEDUP_REMOVED lines=18> */
[----:B------:R-:W-:Y:S02]  /*6c70*/  UIADD3 UR5, UPT, UPT, UR41, 0x20, URZ ;  /* 0x0000002029057890 */ /* 0x000fe4000fffe0ff */
[----:B------:R-:W-:Y:S02]  /*6c80*/  UIADD3 UR4, UPT, UPT, UR10, 0x400, URZ ;  /* 0x000004000a047890 */ /* 0x000fe4000fffe0ff */
[----:B------:R-:W-:Y:S01]  /*6c90*/  UIADD3.X UR9, UPT, UPT, URZ, UR55, URZ, UP0, !UPT ;  /* 0x00000037ff097290 */ /* 0x000fe200087fe4ff */
[----:B------:R-:W-:Y:S01]  /*6ca0*/  UMOV UR6, UR42 ;  /* 0x0000002a00067c82 */ /* 0x000fe20008000000 */
[----:B------:R-:W-:Y:S07]  /*6cb0*/  UMOV UR7, UR36 ;  /* 0x0000002400077c82 */ /* 0x000fee0008000000 */
[----:B------:R2:W-:Y:S02]  /*6cc0*/  UTMASTG.3D [UR4], [UR8] ;  /* 0x00000004080073b5 */ /* 0x0005e40008010000 */
[----:B--2---:R0:W-:Y:S02]  /*6cd0*/  UTMACMDFLUSH ;  /* 0x00000000000079b7 */ /* 0x0041e40000000000 */
.L_x_107:
[----:B------:R-:W-:Y:S05]  /*6ce0*/  BSYNC.RECONVERGENT B0 ;  /* 0x0000000000007941 */ /* 0x000fea0003800200 */
.L_x_106:
[----:B------:R-:W-:Y:S01]  /*6cf0*/  UIADD3 UR43, UPT, UPT, UR43, 0x1, URZ ;  /* 0x000000012b2b7890 */ /* 0x000fe2000fffe0ff */
[----:B------:R-:W-:Y:S03]  /*6d00*/  BSSY.RECONVERGENT B0, `(.L_x_108) ;  /* 0x0000008000007945 */ /* 0x000fe60003800200 */
[----:B------:R-:W-:Y:S04]  /*6d10*/  UISETP.NE.AND UP0, UPT, UR43, 0x3, UPT ;  /* 0x000000032b00788c */ /* 0x000fe8000bf05270 */
[----:B------:R-:W-:Y:S02]  /*6d20*/  UISETP.EQ.XOR UP1, UPT, UR40, 0x3, !UP0 ;  /* 0x000000032800788c */ /* 0x000fe4000c722a70 */
[----:B------:R-:W-:Y:S02]  /*6d30*/  USEL UR56, UR43, URZ, UP0 ;  /* 0x000000ff2b387287 */ /* 0x000fe40008000000 */
[----:B------:R-:W-:Y:S04]  /*6d40*/  USEL UR4, URZ, 0x1, !UP1 ;  /* 0x00000001ff047887 */ /* 0x000fe8000c800000 */
[----:B------:R-:W-:Y:S01]  /*6d50*/  ULOP3.LUT UR51, UR51, UR4, URZ, 0x3c, !UPT ;  /* 0x0000000433337292 */ /* 0x000fe2000f8e3cff */
[----:B------:R-:W-:Y:S11]  /*6d60*/  @P0 BRA `(.L_x_109) ;  /* 0x0000000000040947 */ /* 0x000ff60003800000 */
[----:B------:R-:W-:Y:S04]  /*6d70*/  DEPBAR.LE SB0, 0x1 ;  /* 0x000080400000791a */ /* 0x000fe80000000000 */
.L_x_109:
[----:B------:R-:W-:Y:S05]  /*6d80*/  BSYNC.RECONVERGENT B0 ;  /* 0x0000000000007941 */ /* 0x000fea0003800200 */
.L_x_108:
[----:B------:R-:W-:Y:S01]  /*6d90*/  BAR.SYNC.DEFER_BLOCKING 0x1, 0x80 ;  /* 0x0042000000007b1d */ /* 0x000fe20000010000 */
[----:B------:R-:W-:Y:S01]  /*6da0*/  UISETP.NE.AND UP0, UPT, UR50, -0x2, UPT ;  /* 0xfffffffe3200788c */ /* 0x000fe2000bf05270 */
[----:B------:R-:W-:Y:S08]  /*6db0*/  IADD3 R0, PT, PT, R30, 0x1, RZ ;  /* 0x000000011e007810 */ /* 0x000ff00007ffe0ff */
[----:B------:R-:W-:Y:S05]  /*6dc0*/  BRA.U !UP0, `(.L_x_110) ;  /* 0x0000000108287547 */ /* 0x000fea000b800000 */
[----:B------:R-:W-:Y:S01]  /*6dd0*/  ISETP.NE.AND P0, PT, R83, RZ, PT ;  /* 0x000000ff5300720c */ /* 0x000fe20003f05270 */
[----:B------:R-:W-:Y:S01]  /*6de0*/  IMAD.U32 R3, RZ, RZ, UR49 ;  /* 0x00000031ff037e24 */ /* 0x000fe2000f8e00ff */
[----:B------:R-:W-:Y:S01]  /*6df0*/  UIADD3 UR49, UPT, UPT, UR49, 0x1, URZ ;  /* 0x0000000131317890 */ /* 0x000fe2000fffe0ff */
[----:B------:R-:W-:Y:S03]  /*6e00*/  IMAD.U32 R2, RZ, RZ, UR37 ;  /* 0x00000025ff027e24 */ /* 0x000fe6000f8e00ff */
[----:B------:R-:W-:Y:S04]  /*6e10*/  UISETP.NE.AND UP0, UPT, UR49, 0x3, UPT ;  /* 0x000000033100788c */ /* 0x000fe8000bf05270 */
[----:B------:R-:W-:Y:S03]  /*6e20*/  USEL UR49, UR49, URZ, UP0 ;  /* 0x000000ff31317287 */ /* 0x000fe60008000000 */
[----:B------:R-:W-:Y:S05]  /*6e30*/  @P0 LEA R3, R3, UR48, 0x3 ;  /* 0x0000003003030c11 */ /* 0x000fea000f8e18ff */
[----:B------:R-:W-:Y:S05]  /*6e40*/  @P0 VIADD R3, R3, 0x68 ;  /* 0x0000006803030836 */ /* 0x000fea0000000000 */
[----:B------:R-:W-:Y:S04]  /*6e50*/  @P0 PRMT R2, R2, 0x654, R3 ;  /* 0x0000065402020816 */ /* 0x000fe80000000003 */
[----:B------:R2:W-:Y:S03]  /*6e60*/  @P0 SYNCS.ARRIVE.TRANS64.RED.A1T0 RZ, [R2+URZ], RZ ;  /* 0x000000ff02ff09a7 */ /* 0x0005e600081004ff */
.L_x_110:
[----:B------:R-:W-:Y:S01]  /*6e70*/  ISETP.NE.AND P2, PT, R80, RZ, PT ;  /* 0x000000ff5000720c */ /* 0x000fe20003f45270 */
[----:B------:R-:W-:Y:S01]  /*6e80*/  UIADD3 UR50, UPT, UPT, UR50, 0x2, URZ ;  /* 0x0000000232327890 */ /* 0x000fe2000fffe0ff */
[----:B------:R-:W-:Y:S01]  /*6e90*/  ISETP.NE.AND P0, PT, R82, 0x2, PT ;  /* 0x000000025200780c */ /* 0x000fe20003f05270 */
[----:B------:R-:W-:Y:S01]  /*6ea0*/  IMAD.IADD R20, R29, 0x1, R66 ;  /* 0x000000011d147824 */ /* 0x000fe200078e0242 */
[----:B------:R-:W-:Y:S01]  /*6eb0*/  ISETP.NE.AND P1, PT, R0, 0x4, PT ;  /* 0x000000040000780c */ /* 0x000fe20003f25270 */
[----:B------:R-:W-:Y:S01]  /*6ec0*/  IMAD.IADD R21, R31, 0x1, R68 ;  /* 0x000000011f157824 */ /* 0x000fe200078e0244 */
[----:B--2---:R-:W-:Y:S02]  /*6ed0*/  SEL R2, RZ, 0x1, P0 ;  /* 0x00000001ff027807 */ /* 0x004fe40000000000 */
[----:B------:R-:W-:Y:S02]  /*6ee0*/  SEL R3, RZ, 0x1, P1 ;  /* 0x00000001ff037807 */ /* 0x000fe40000800000 */
[----:B------:R-:W-:Y:S02]  /*6ef0*/  LOP3.LUT R75, R75, R2, RZ, 0x3c, !PT ;  /* 0x000000024b4b7212 */ /* 0x000fe400078e3cff */
[----:B------:R-:W-:Y:S02]  /*6f00*/  LOP3.LUT R76, R76, R3, RZ, 0x3c, !PT ;  /* 0x000000034c4c7212 */ /* 0x000fe400078e3cff */
[----:B------:R-:W-:Y:S02]  /*6f10*/  @P2 R2UR UR36, R74 ;  /* 0x000000004a2422ca */ /* 0x000fe400000e0000 */
[----:B------:R-:W-:Y:S02]  /*6f20*/  SEL R82, R82, RZ, P0 ;  /* 0x000000ff52527207 */ /* 0x000fe40000000000 */
[----:B------:R-:W-:Y:S01]  /*6f30*/  SEL R30, R0, RZ, P1 ;  /* 0x000000ff001e7207 */ /* 0x000fe20000800000 */
[----:B------:R-:W-:Y:S10]  /*6f40*/  @P2 BRA `(.L_x_111) ;  /* 0xffffffdc00342947 */ /* 0x000ff4000383ffff */
[----:B------:R-:W-:-:S09]  /*6f50*/  UISETP.NE.AND UP0, UPT, UR53, URZ, UPT ;  /* 0x000000ff3500728c */ /* 0x000fd2000bf05270 */
[----:B------:R-:W-:Y:S05]  /*6f60*/  BRA.U !UP0, `(.L_x_112) ;  /* 0x0000000108487547 */ /* 0x000fea000b800000 */
[----:B------:R-:W2:Y:S02]  /*6f70*/  LDCU.64 UR4, c[0x0][0x890] ;  /* 0x00011200ff0477ac */ /* 0x000ea40008000a00 */
[----:B--2---:R-:W-:-:S04]  /*6f80*/  UISETP.NE.U32.AND UP0, UPT, UR4, URZ, UPT ;  /* 0x000000ff0400728c */ /* 0x004fc8000bf05070 */
[----:B------:R-:W-:-:S09]  /*6f90*/  UISETP.NE.AND.EX UP0, UPT, UR5, URZ, UPT, UP0 ;  /* 0x000000ff0500728c */ /* 0x000fd2000bf05300 */
[----:B------:R-:W-:Y:S05]  /*6fa0*/  BRA.U UP0, `(.L_x_113) ;  /* 0x00000001000c7547 */ /* 0x000fea000b800000 */
[----:B------:R-:W-:-:S13]  /*6fb0*/  FSETP.NEU.AND P0, PT, R35, RZ, PT ;  /* 0x000000ff2300720b */ /* 0x000fda0003f0d000 */
[----:B------:R-:W-:Y:S05]  /*6fc0*/  @!P0 EXIT ;  /* 0x000000000000894d */ /* 0x000fea0003800000 */
[----:B------:R-:W-:Y:S05]  /*6fd0*/  BRA `(.L_x_112) ;  /* 0x00000000002c7947 */ /* 0x000fea0003800000 */
.L_x_113:
[----:B------:R-:W-:Y:S01]  /*6fe0*/  ISETP.NE.AND P0, PT, R81, RZ, PT ;  /* 0x000000ff5100720c */ /* 0x000fe20003f05270 */
[----:B------:R-:W-:-:S12]  /*6ff0*/  BSSY.RECONVERGENT B0, `(.L_x_112) ;  /* 0x0000009000007945 */ /* 0x000fd80003800200 */
[----:B------:R-:W-:Y:S05]  /*7000*/  @P0 BRA `(.L_x_114) ;  /* 0x0000000000140947 */ /* 0x000fea0003800000 */
[----:B------:R-:W2:Y:S02]  /*7010*/  LDCU.64 UR4, c[0x0][0x888] ;  /* 0x00011100ff0477ac */ /* 0x000ea40008000a00 */
[----:B--2---:R-:W-:-:S04]  /*7020*/  ISETP.NE.U32.AND P0, PT, RZ, UR4, PT ;  /* 0x00000004ff007c0c */ /* 0x004fc8000bf05070 */
[----:B------:R-:W-:-:S13]  /*7030*/  ISETP.NE.AND.EX P0, PT, RZ, UR5, PT, P0 ;  /* 0x00000005ff007c0c */ /* 0x000fda000bf05300 */
[----:B------:R-:W-:Y:S05]  /*7040*/  @!P0 EXIT ;  /* 0x000000000000894d */ /* 0x000fea0003800000 */
[----:B------:R-:W-:Y:S05]  /*7050*/  BRA `(.L_x_115) ;  /* 0x0000000000087947 */ /* 0x000fea0003800000 */
.L_x_114:
[----:B------:R-:W-:-:S13]  /*7060*/  FSETP.NEU.AND P0, PT, R35, RZ, PT ;  /* 0x000000ff2300720b */ /* 0x000fda0003f0d000 */
[----:B------:R-:W-:Y:S05]  /*7070*/  @!P0 EXIT ;  /* 0x000000000000894d */ /* 0x000fea0003800000 */
.L_x_115:
[----:B------:R-:W-:Y:S05]  /*7080*/  BSYNC.RECONVERGENT B0 ;  /* 0x0000000000007941 */ /* 0x000fea0003800200 */
.L_x_112:
[----:B------:R-:W-:Y:S01]  /*7090*/  ULEA UR4, UR49, UR48, 0x3 ;  /* 0x0000003031047291 */ /* 0x000fe2000f8e18ff */
[----:B------:R-:W-:-:S04]  /*70a0*/  DEPBAR.LE SB0, 0x0 ;  /* 0x000080000000791a */ /* 0x000fc80000000000 */
[----:B------:R-:W-:-:S04]  /*70b0*/  UIADD3 UR4, UPT, UPT, UR4, 0x68, URZ ;  /* 0x0000006804047890 */ /* 0x000fc8000fffe0ff */
[----:B------:R-:W-:-:S09]  /*70c0*/  UPRMT UR4, UR37, 0x654, UR4 ;  /* 0x0000065425047896 */ /* 0x000fd20008000004 */
[----:B------:R-:W-:Y:S01]  /*70d0*/  SYNCS.ARRIVE.TRANS64.RED.A1T0 RZ, [UR4], RZ ;  /* 0x000000ffffff79a7 */ /* 0x000fe20008100404 */
[----:B------:R-:W-:Y:S05]  /*70e0*/  EXIT ;  /* 0x000000000000794d */ /* 0x000fea0003800000 */
.L_x_19:
[----:B--2---:R2:W1:Y:S02]  /*70f0*/  SYNCS.PHASECHK.TRANS64.TRYWAIT P0, [R3+URZ+0x100], R2 ;  /* 0x00010002030075a7 */ /* 0x00446400080011ff */
[----:B-1----:R-:W-:Y:S05]  /*7100*/  @!P0 NANOSLEEP.SYNCS 0x989680 ;  /* 0x009896800000895d */ /* 0x002fea0003900000 */
[----:B------:R-:W1:Y:S02]  /*7110*/  @!P0 SYNCS.PHASECHK.TRANS64 P0, [R3+URZ+0x100], R2 ;  /* 0x00010002030085a7 */ /* 0x000e6400080010ff */
[----:B-1----:R-:W-:Y:S05]  /*7120*/  @!P0 BRA `(.L_x_19) ;  /* 0xfffffffc00f08947 */ /* 0x002fea000383ffff */
[----:B------:R-:W-:Y:S05]  /*7130*/  BRA `(.L_x_116) ;  /* 0xffffffa4002c7947 */ /* 0x000fea000383ffff */
.L_x_22:
[----:B-1----:R-:W-:-:S07]  /*7140*/  MOV R2, UR33 ;  /* 0x0000002100027c02 */ /* 0x002fce0008000f00 */
.L_x_117:
[----:B-1----:R1:W2:Y:S02]  /*7150*/  SYNCS.PHASECHK.TRANS64.TRYWAIT P0, [R2+URZ+0x28], R5 ;  /* 0x00002805020075a7 */ /* 0x0022a400080011ff */
[----:B--2---:R-:W-:Y:S05]  /*7160*/  @!P0 NANOSLEEP.SYNCS 0x989680 ;  /* 0x009896800000895d */ /* 0x004fea0003900000 */
[----:B------:R-:W2:Y:S02]  /*7170*/  @!P0 SYNCS.PHASECHK.TRANS64 P0, [R2+URZ+0x28], R5 ;  /* 0x00002805020085a7 */ /* 0x000ea400080010ff */
[----:B--2---:R-:W-:Y:S05]  /*7180*/  @!P0 BRA `(.L_x_117) ;  /* 0xfffffffc00f08947 */ /* 0x004fea000383ffff */
[----:B------:R-:W-:Y:S05]  /*7190*/  BRA `(.L_x_21) ;  /* 0xffffffa4007c7947 */ /* 0x000fea000383ffff */
.L_x_28:
[----:B-1----:R-:W-:-:S07]  /*71a0*/  MOV R2, UR17 ;  /* 0x0000001100027c02 */ /* 0x002fce0008000f00 */
.L_x_118:
[----:B-1----:R1:W2:Y:S02]  /*71b0*/  SYNCS.PHASECHK.TRANS64.TRYWAIT P0, [R2+URZ+0x28], R5 ;  /* 0x00002805020075a7 */ /* 0x0022a400080011ff */
[----:B--2---:R-:W-:Y:S05]  /*71c0*/  @!P0 NANOSLEEP.SYNCS 0x989680 ;  /* 0x009896800000895d */ /* 0x004fea0003900000 */
[----:B------:R-:W2:Y:S02]  /*71d0*/  @!P0 SYNCS.PHASECHK.TRANS64 P0, [R2+URZ+0x28], R5 ;  /* 0x00002805020085a7 */ /* 0x000ea400080010ff */
[----:B--2---:R-:W-:Y:S05]  /*71e0*/  @!P0 BRA `(.L_x_118) ;  /* 0xfffffffc00f08947 */ /* 0x004fea000383ffff */
[----:B------:R-:W-:Y:S05]  /*71f0*/  BRA `(.L_x_27) ;  /* 0xffffffa800207947 */ /* 0x000fea000383ffff */
.L_x_32:
[----:B-1----:R1:W2:Y:S02]  /*7200*/  SYNCS.PHASECHK.TRANS64.TRYWAIT P0, [R2+URZ+0x90], R3 ;  /* 0x00009003020075a7 */ /* 0x0022a400080011ff */
[----:B--2---:R-:W-:Y:S05]  /*7210*/  @!P0 NANOSLEEP.SYNCS 0x989680 ;  /* 0x009896800000895d */ /* 0x004fea0003900000 */
[----:B------:R-:W2:Y:S02]  /*7220*/  @!P0 SYNCS.PHASECHK.TRANS64 P0, [R2+URZ+0x90], R3 ;  /* 0x00009003020085a7 */ /* 0x000ea400080010ff */
[----:B--2---:R-:W-:Y:S05]  /*7230*/  @!P0 BRA `(.L_x_32) ;  /* 0xfffffffc00f08947 */ /* 0x004fea000383ffff */
[----:B------:R-:W-:Y:S05]  /*7240*/  BRA `(.L_x_119) ;  /* 0xffffffa800ac7947 */ /* 0x000fea000383ffff */
.L_x_36:
[----:B----4-:R-:W-:-:S07]  /*7250*/  MOV R0, UR5 ;  /* 0x0000000500007c02 */ /* 0x010fce0008000f00 */
.L_x_120:
[----:B-1----:R1:W2:Y:S02]  /*7260*/  SYNCS.PHASECHK.TRANS64.TRYWAIT P0, [R0+URZ], R3 ;  /* 0x00000003000075a7 */ /* 0x0022a400080011ff */
[----:B--2---:R-:W-:Y:S05]  /*7270*/  @!P0 NANOSLEEP.SYNCS 0x989680 ;  /* 0x009896800000895d */ /* 0x004fea0003900000 */
[----:B------:R-:W2:Y:S02]  /*7280*/  @!P0 SYNCS.PHASECHK.TRANS64 P0, [R0+URZ], R3 ;  /* 0x00000003000085a7 */ /* 0x000ea400080010ff */
[----:B--2---:R-:W-:Y:S05]  /*7290*/  @!P0 BRA `(.L_x_120) ;  /* 0xfffffffc00f08947 */ /* 0x004fea000383ffff */
[----:B------:R-:W-:Y:S05]  /*72a0*/  BRA `(.L_x_121) ;  /* 0xffffffb0001c7947 */ /* 0x000fea000383ffff */
.L_x_37:
[----:B----4-:R-:W-:-:S07]  /*72b0*/  MOV R0, UR5 ;  /* 0x0000000500007c02 */ /* 0x010fce0008000f00 */
.L_x_122:
[----:B-1----:R1:W2:Y:S02]  /*72c0*/  SYNCS.PHASECHK.TRANS64.TRYWAIT P0, [R0+URZ], R3 ;  /* 0x00000003000075a7 */ /* 0x0022a400080011ff */
[----:B--2---:R-:W-:Y:S05]  /*72d0*/  @!P0 NANOSLEEP.SYNCS 0x989680 ;  /* 0x009896800000895d */ /* 0x004fea0003900000 */
[----:B------:R-:W2:Y:S02]  /*72e0*/  @!P0 SYNCS.PHASECHK.TRANS64 P0, [R0+URZ], R3 ;  /* 0x00000003000085a7 */ /* 0x000ea400080010ff */
[----:B--2---:R-:W-:Y:S05]  /*72f0*/  @!P0 BRA `(.L_x_122) ;  /* 0xfffffffc00f08947 */ /* 0x004fea000383ffff */
[----:B------:R-:W-:Y:S05]  /*7300*/  BRA `(.L_x_123) ;  /* 0xffffffb000287947 */ /* 0x000fea000383ffff */
.L_x_38:
[----:B----4-:R-:W-:-:S07]  /*7310*/  MOV R0, UR5 ;  /* 0x0000000500007c02 */ /* 0x010fce0008000f00 */
.L_x_124:
[----:B-1----:R1:W2:Y:S02]  /*7320*/  SYNCS.PHASECHK.TRANS64.TRYWAIT P0, [R0+URZ], R3 ;  /* 0x00000003000075a7 */ /* 0x0022a400080011ff */
[----:B--2---:R-:W-:Y:S05]  /*7330*/  @!P0 NANOSLEEP.SYNCS 0x989680 ;  /* 0x009896800000895d */ /* 0x004fea0003900000 */
[----:B------:R-:W2:Y:S02]  /*7340*/  @!P0 SYNCS.PHASECHK.TRANS64 P0, [R0+URZ], R3 ;  /* 0x00000003000085a7 */ /* 0x000ea400080010ff */
[----:B--2---:R-:W-:Y:S05]  /*7350*/  @!P0 BRA `(.L_x_124) ;  /* 0xfffffffc00f08947 */ /* 0x004fea000383ffff */
[----:B------:R-:W-:Y:S05]  /*7360*/  BRA `(.L_x_125) ;  /* 0xffffffb000347947 */ /* 0x000fea000383ffff */
.L_x_39:
[----:B----4-:R-:W-:-:S07]  /*7370*/  MOV R0, UR5 ;  /* 0x0000000500007c02 */ /* 0x010fce0008000f00 */
.L_x_126:
[----:B-1----:R1:W2:Y:S02]  /*7380*/  SYNCS.PHASECHK.TRANS64.TRYWAIT P0, [R0+URZ], R3 ;  /* 0x00000003000075a7 */ /* 0x0022a400080011ff */
[----:B--2---:R-:W-:Y:S05]  /*7390*/  @!P0 NANOSLEEP.SYNCS 0x989680 ;  /* 0x009896800000895d */ /* 0x004fea0003900000 */
[----:B------:R-:W2:Y:S02]  /*73a0*/  @!P0 SYNCS.PHASECHK.TRANS64 P0, [R0+URZ], R3 ;  /* 0x00000003000085a7 */ /* 0x000ea400080010ff */
[----:B--2---:R-:W-:Y:S05]  /*73b0*/  @!P0 BRA `(.L_x_126) ;  /* 0xfffffffc00f08947 */ /* 0x004fea000383ffff */
[----:B------:R-:W-:Y:S05]  /*73c0*/  BRA `(.L_x_127) ;  /* 0xffffffb000407947 */ /* 0x000fea000383ffff */
.L_x_42:
[----:B-1----:R1:W2:Y:S02]  /*73d0*/  SYNCS.PHASECHK.TRANS64.TRYWAIT P0, [R0+URZ+0xf0], R5 ;  /* 0x0000f005000075a7 */ /* 0x0022a400080011ff */
[----:B--2---:R-:W-:Y:S05]  /*73e0*/  @!P0 NANOSLEEP.SYNCS 0x989680 ;  /* 0x009896800000895d */ /* 0x004fea0003900000 */
[----:B------:R-:W2:Y:S02]  /*73f0*/  @!P0 SYNCS.PHASECHK.TRANS64 P0, [R0+URZ+0xf0], R5 ;  /* 0x0000f005000085a7 */ /* 0x000ea400080010ff */
[----:B--2---:R-:W-:Y:S05]  /*7400*/  @!P0 BRA `(.L_x_42) ;  /* 0xfffffffc00f08947 */ /* 0x004fea000383ffff */
[----:B------:R-:W-:Y:S05]  /*7410*/  BRA `(.L_x_128) ;  /* 0xffffffb0009c7947 */ /* 0x000fea000383ffff */
.L_x_43:
[----:B------:R-:W-:-:S07]  /*7420*/  MOV R0, UR5 ;  /* 0x0000000500007c02 */ /* 0x000fce0008000f00 */
.L_x_129:
[----:B-1----:R1:W2:Y:S02]  /*7430*/  SYNCS.PHASECHK.TRANS64.TRYWAIT P0, [R0+URZ+0xa0], R5 ;  /* 0x0000a005000075a7 */ /* 0x0022a400080011ff */
[----:B--2---:R-:W-:Y:S05]  /*7440*/  @!P0 NANOSLEEP.SYNCS 0x989680 ;  /* 0x009896800000895d */ /* 0x004fea0003900000 */
[----:B------:R-:W2:Y:S02]  /*7450*/  @!P0 SYNCS.PHASECHK.TRANS64 P0, [R0+URZ+0xa0], R5 ;  /* 0x0000a005000085a7 */ /* 0x000ea400080010ff */
[----:B--2---:R-:W-:Y:S05]  /*7460*/  @!P0 BRA `(.L_x_129) ;  /* 0xfffffffc00f08947 */ /* 0x004fea000383ffff */
[----:B------:R-:W-:Y:S05]  /*7470*/  BRA `(.L_x_130) ;  /* 0xffffffb000ac7947 */ /* 0x000fea000383ffff */
.L_x_44:
[----:B-1----:R1:W2:Y:S02]  /*7480*/  SYNCS.PHASECHK.TRANS64.TRYWAIT P1, [R0+URZ+0x90], R5 ;  /* 0x00009005000075a7 */ /* 0x0022a400080211ff */
[----:B--2---:R-:W-:Y:S05]  /*7490*/  @!P1 NANOSLEEP.SYNCS 0x989680 ;  /* 0x009896800000995d */ /* 0x004fea0003900000 */
[----:B------:R-:W2:Y:S02]  /*74a0*/  @!P1 SYNCS.PHASECHK.TRANS64 P1, [R0+URZ+0x90], R5 ;  /* 0x00009005000095a7 */ /* 0x000ea400080210ff */
[----:B--2---:R-:W-:Y:S05]  /*74b0*/  @!P1 BRA `(.L_x_44) ;  /* 0xfffffffc00f09947 */ /* 0x004fea000383ffff */
[----:B------:R-:W-:Y:S05]  /*74c0*/  BRA `(.L_x_131) ;  /* 0xffffffb000dc7947 */ /* 0x000fea000383ffff */
.L_x_47:
[----:B------:R-:W-:-:S07]  /*74d0*/  MOV R0, UR5 ;  /* 0x0000000500007c02 */ /* 0x000fce0008000f00 */
.L_x_132:
[----:B-1----:R1:W2:Y:S02]  /*74e0*/  SYNCS.PHASECHK.TRANS64.TRYWAIT P0, [R0+URZ+0xa0], R3 ;  /* 0x0000a003000075a7 */ /* 0x0022a400080011ff */
[----:B--2---:R-:W-:Y:S05]  /*74f0*/  @!P0 NANOSLEEP.SYNCS 0x989680 ;  /* 0x009896800000895d */ /* 0x004fea0003900000 */
[----:B------:R-:W2:Y:S02]  /*7500*/  @!P0 SYNCS.PHASECHK.TRANS64 P0, [R0+URZ+0xa0], R3 ;  /* 0x0000a003000085a7 */ /* 0x000ea400080010ff */
[----:B--2---:R-:W-:Y:S05]  /*7510*/  @!P0 BRA `(.L_x_132) ;  /* 0xfffffffc00f08947 */ /* 0x004fea000383ffff */
[----:B------:R-:W-:Y:S05]  /*7520*/  BRA `(.L_x_46) ;  /* 0xffffffb400307947 */ /* 0x000fea000383ffff */
.L_x_54:
[----:B-1----:R1:W2:Y:S02]  /*7530*/  SYNCS.PHASECHK.TRANS64.TRYWAIT P1, [R0+URZ+0x90], R5 ;  /* 0x00009005000075a7 */ /* 0x0022a400080211ff */
[----:B--2---:R-:W-:Y:S05]  /*7540*/  @!P1 NANOSLEEP.SYNCS 0x989680 ;  /* 0x009896800000995d */ /* 0x004fea0003900000 */
[----:B------:R-:W2:Y:S02]  /*7550*/  @!P1 SYNCS.PHASECHK.TRANS64 P1, [R0+URZ+0x90], R5 ;  /* 0x00009005000095a7 */ /* 0x000ea400080210ff */
[----:B--2---:R-:W-:Y:S05]  /*7560*/  @!P1 BRA `(.L_x_54) ;  /* 0xfffffffc00f09947 */ /* 0x004fea000383ffff */
[----:B------:R-:W-:Y:S05]  /*7570*/  BRA `(.L_x_133) ;  /* 0xffffffb800a07947 */ /* 0x000fea000383ffff */
.L_x_55:
[----:B------:R-:W-:-:S07]  /*7580*/  MOV R3, UR7 ;  /* 0x0000000700037c02 */ /* 0x000fce0008000f00 */
.L_x_134:
[----:B-1----:R1:W2:Y:S02]  /*7590*/  SYNCS.PHASECHK.TRANS64.TRYWAIT P0, [R3+URZ+0xd0], R0 ;  /* 0x0000d000030075a7 */ /* 0x0022a400080011ff */
[----:B--2---:R-:W-:Y:S05]  /*75a0*/  @!P0 NANOSLEEP.SYNCS 0x989680 ;  /* 0x009896800000895d */ /* 0x004fea0003900000 */
[----:B------:R-:W2:Y:S02]  /*75b0*/  @!P0 SYNCS.PHASECHK.TRANS64 P0, [R3+URZ+0xd0], R0 ;  /* 0x0000d000030085a7 */ /* 0x000ea400080010ff */
[----:B--2---:R-:W-:Y:S05]  /*75c0*/  @!P0 BRA `(.L_x_134) ;  /* 0xfffffffc00f08947 */ /* 0x004fea000383ffff */
[----:B------:R-:W-:Y:S05]  /*75d0*/  BRA `(.L_x_135) ;  /* 0xffffffb800f07947 */ /* 0x000fea000383ffff */
.L_x_58:
[----:B------:R-:W-:Y:S07]  /*75e0*/  MOV R0, UR6 ;  /* 0x0000000600007c02 */ /* 0x000fee0008000f00 */
.L_x_136:
[----:B-1----:R1:W2:Y:S02]  /*75f0*/  SYNCS.PHASECHK.TRANS64.TRYWAIT P0, [R0+URZ], R3 ;  /* 0x00000003000075a7 */ /* 0x0022a400080011ff */
[----:B--2---:R-:W-:Y:S05]  /*7600*/  @!P0 NANOSLEEP.SYNCS 0x989680 ;  /* 0x009896800000895d */ /* 0x004fea0003900000 */
[----:B------:R-:W2:Y:S02]  /*7610*/  @!P0 SYNCS.PHASECHK.TRANS64 P0, [R0+URZ], R3 ;  /* 0x00000003000085a7 */ /* 0x000ea400080010ff */
[----:B--2---:R-:W-:Y:S05]  /*7620*/  @!P0 BRA `(.L_x_136) ;  /* 0xfffffffc00f08947 */ /* 0x004fea000383ffff */
[----:B------:R-:W-:Y:S05]  /*7630*/  BRA `(.L_x_57) ;  /* 0xffffffbc000c7947 */ /* 0x000fea000383ffff */
.L_x_61:
[----:B------:R-:W-:-:S07]  /*7640*/  MOV R0, UR6 ;  /* 0x0000000600007c02 */ /* 0x000fce0008000f00 */
.L_x_137:
[----:B--2---:R2:W4:Y:S02]  /*7650*/  SYNCS.PHASECHK.TRANS64.TRYWAIT P0, [R0+URZ], R3 ;  /* 0x00000003000075a7 */ /* 0x00452400080011ff */
[----:B----4-:R-:W-:Y:S05]  /*7660*/  @!P0 NANOSLEEP.SYNCS 0x989680 ;  /* 0x009896800000895d */ /* 0x010fea0003900000 */
[----:B------:R-:W4:Y:S02]  /*7670*/  @!P0 SYNCS.PHASECHK.TRANS64 P0, [R0+URZ], R3 ;  /* 0x00000003000085a7 */ /* 0x000f2400080010ff */
[----:B----4-:R-:W-:Y:S05]  /*7680*/  @!P0 BRA `(.L_x_137) ;  /* 0xfffffffc00f08947 */ /* 0x010fea000383ffff */
[----:B------:R-:W-:Y:S05]  /*7690*/  BRA `(.L_x_138) ;  /* 0xffffffbc00e87947 */ /* 0x000fea000383ffff */
.L_x_62:
[----:B------:R-:W-:-:S07]  /*76a0*/  MOV R0, UR6 ;  /* 0x0000000600007c02 */ /* 0x000fce0008000f00 */
.L_x_139:
[----:B-1----:R1:W2:Y:S02]  /*76b0*/  SYNCS.PHASECHK.TRANS64.TRYWAIT P0, [R0+URZ], R3 ;  /* 0x00000003000075a7 */ /* 0x0022a400080011ff */
[----:B--2---:R-:W-:Y:S05]  /*76c0*/  @!P0 NANOSLEEP.SYNCS 0x989680 ;  /* 0x009896800000895d */ /* 0x004fea0003900000 */
[----:B------:R-:W2:Y:S02]  /*76d0*/  @!P0 SYNCS.PHASECHK.TRANS64 P0, [R0+URZ], R3 ;  /* 0x00000003000085a7 */ /* 0x000ea400080010ff */
[----:B--2---:R-:W-:Y:S05]  /*76e0*/  @!P0 BRA `(.L_x_139) ;  /* 0xfffffffc00f08947 */ /* 0x004fea000383ffff */
[----:B------:R-:W-:Y:S05]  /*76f0*/  BRA `(.L_x_140) ;  /* 0xffffffbc00f47947 */ /* 0x000fea000383ffff */
.L_x_63:
[----:B------:R-:W-:-:S07]  /*7700*/  MOV R0, UR6 ;  /* 0x0000000600007c02 */ /* 0x000fce0008000f00 */
.L_x_141:
[----:B-1----:R1:W2:Y:S02]  /*7710*/  SYNCS.PHASECHK.TRANS64.TRYWAIT P0, [R0+URZ], R3 ;  /* 0x00000003000075a7 */ /* 0x0022a400080011ff */
[----:B--2---:R-:W-:Y:S05]  /*7720*/  @!P0 NANOSLEEP.SYNCS 0x989680 ;  /* 0x009896800000895d */ /* 0x004fea0003900000 */
[----:B------:R-:W2:Y:S02]  /*7730*/  @!P0 SYNCS.PHASECHK.TRANS64 P0, [R0+URZ], R3 ;  /* 0x00000003000085a7 */ /* 0x000ea400080010ff */
[----:B--2---:R-:W-:Y:S05]  /*7740*/  @!P0 BRA `(.L_x_141) ;  /* 0xfffffffc00f08947 */ /* 0x004fea000383ffff */
[----:B------:R-:W-:Y:S05]  /*7750*/  BRA `(.L_x_142) ;  /* 0xffffffc000007947 */ /* 0x000fea000383ffff */
.L_x_64:
[----:B------:R-:W-:-:S07]  /*7760*/  MOV R0, UR7 ;  /* 0x0000000700007c02 */ /* 0x000fce0008000f00 */
.L_x_143:
[----:B-1----:R1:W2:Y:S02]  /*7770*/  SYNCS.PHASECHK.TRANS64.TRYWAIT P0, [R0+URZ], R3 ;  /* 0x00000003000075a7 */ /* 0x0022a400080011ff */
[----:B--2---:R-:W-:Y:S05]  /*7780*/  @!P0 NANOSLEEP.SYNCS 0x989680 ;  /* 0x009896800000895d */ /* 0x004fea0003900000 */
[----:B------:R-:W2:Y:S02]  /*7790*/  @!P0 SYNCS.PHASECHK.TRANS64 P0, [R0+URZ], R3 ;  /* 0x00000003000085a7 */ /* 0x000ea400080010ff */
[----:B--2---:R-:W-:Y:S05]  /*77a0*/  @!P0 BRA `(.L_x_143) ;  /* 0xfffffffc00f08947 */ /* 0x004fea000383ffff */
[----:B------:R-:W-:Y:S05]  /*77b0*/  BRA `(.L_x_144) ;  /* 0xffffffc0000c7947 */ /* 0x000fea000383ffff */
.L_x_69:
[----:B--2---:R2:W3:Y:S02]  /*77c0*/  SYNCS.PHASECHK.TRANS64.TRYWAIT P0, [R0+URZ+0x90], R3 ;  /* 0x00009003000075a7 */ /* 0x0044e400080011ff */
[----:B---3--:R-:W-:Y:S05]  /*77d0*/  @!P0 NANOSLEEP.SYNCS 0x989680 ;  /* 0x009896800000895d */ /* 0x008fea0003900000 */
[----:B------:R-:W3:Y:S02]  /*77e0*/  @!P0 SYNCS.PHASECHK.TRANS64 P0, [R0+URZ+0x90], R3 ;  /* 0x00009003000085a7 */ /* 0x000ee400080010ff */
[----:B---3--:R-:W-:Y:S05]  /*77f0*/  @!P0 BRA `(.L_x_69) ;  /* 0xfffffffc00f08947 */ /* 0x008fea000383ffff */
[----:B------:R-:W-:Y:S05]  /*7800*/  BRA `(.L_x_145) ;  /* 0xffffffc400087947 */ /* 0x000fea000383ffff */
.L_x_72:
[----:B------:R-:W-:Y:S07]  /*7810*/  MOV R0, UR7 ;  /* 0x0000000700007c02 */ /* 0x000fee0008000f00 */
.L_x_146:
[----:B--2---:R2:W3:Y:S02]  /*7820*/  SYNCS.PHASECHK.TRANS64.TRYWAIT P0, [R0+URZ+0x88], R3 ;  /* 0x00008803000075a7 */ /* 0x0044e400080011ff */
[----:B---3--:R-:W-:Y:S05]  /*7830*/  @!P0 NANOSLEEP.SYNCS 0x989680 ;  /* 0x009896800000895d */ /* 0x008fea0003900000 */
[----:B------:R-:W3:Y:S02]  /*7840*/  @!P0 SYNCS.PHASECHK.TRANS64 P0, [R0+URZ+0x88], R3 ;  /* 0x00008803000085a7 */ /* 0x000ee400080010ff */
[----:B---3--:R-:W-:Y:S05]  /*7850*/  @!P0 BRA `(.L_x_146) ;  /* 0xfffffffc00f08947 */ /* 0x008fea000383ffff */
[----:B------:R-:W-:Y:S05]  /*7860*/  BRA `(.L_x_71) ;  /* 0xffffffc400e87947 */ /* 0x000fea000383ffff */
.L_x_75:
[----:B------:R-:W-:Y:S07]  /*7870*/  MOV R0, UR15 ;  /* 0x0000000f00007c02 */ /* 0x000fee0008000f00 */
.L_x_147:
[----:B-1----:R1:W2:Y:S02]  /*7880*/  SYNCS.PHASECHK.TRANS64.TRYWAIT P0, [R0+URZ+0x68], R3 ;  /* 0x00006803000075a7 */ /* 0x0022a400080011ff */
[----:B--2---:R-:W-:Y:S05]  /*7890*/  @!P0 NANOSLEEP.SYNCS 0x989680 ;  /* 0x009896800000895d */ /* 0x004fea0003900000 */
[----:B------:R-:W2:Y:S02]  /*78a0*/  @!P0 SYNCS.PHASECHK.TRANS64 P0, [R0+URZ+0x68], R3 ;  /* 0x00006803000085a7 */ /* 0x000ea400080010ff */
[----:B--2---:R-:W-:Y:S05]  /*78b0*/  @!P0 BRA `(.L_x_147) ;  /* 0xfffffffc00f08947 */ /* 0x004fea000383ffff */
[----:B------:R-:W-:Y:S05]  /*78c0*/  BRA `(.L_x_148) ;  /* 0xffffffc800607947 */ /* 0x000fea000383ffff */
.L_x_76:
[----:B------:R-:W-:Y:S07]  /*78d0*/  MOV R3, UR13 ;  /* 0x0000000d00037c02 */ /* 0x000fee0008000f00 */
.L_x_149:
[----:B-1----:R1:W2:Y:S02]  /*78e0*/  SYNCS.PHASECHK.TRANS64.TRYWAIT P0, [R3+URZ+0x68], R12 ;  /* 0x0000680c030075a7 */ /* 0x0022a400080011ff */
[----:B--2---:R-:W-:Y:S05]  /*78f0*/  @!P0 NANOSLEEP.SYNCS 0x989680 ;  /* 0x009896800000895d */ /* 0x004fea0003900000 */
[----:B------:R-:W2:Y:S02]  /*7900*/  @!P0 SYNCS.PHASECHK.TRANS64 P0, [R3+URZ+0x68], R12 ;  /* 0x0000680c030085a7 */ /* 0x000ea400080010ff */
[----:B--2---:R-:W-:Y:S05]  /*7910*/  @!P0 BRA `(.L_x_149) ;  /* 0xfffffffc00f08947 */ /* 0x004fea000383ffff */
[----:B------:R-:W-:Y:S05]  /*7920*/  BRA `(.L_x_150) ;  /* 0xffffffcc00007947 */ /* 0x000fea000383ffff */
.L_x_78:
[----:B------:R-:W-:-:S07]  /*7930*/  MOV R0, UR4 ;  /* 0x0000000400007c02 */ /* 0x000fce0008000f00 */
.L_x_151:
[----:B-1----:R1:W3:Y:S02]  /*7940*/  SYNCS.PHASECHK.TRANS64.TRYWAIT P0, [R0+URZ], R3 ;  /* 0x00000003000075a7 */ /* 0x0022e400080011ff */
[----:B---3--:R-:W-:Y:S05]  /*7950*/  @!P0 NANOSLEEP.SYNCS 0x989680 ;  /* 0x009896800000895d */ /* 0x008fea0003900000 */
[----:B------:R-:W3:Y:S02]  /*7960*/  @!P0 SYNCS.PHASECHK.TRANS64 P0, [R0+URZ], R3 ;  /* 0x00000003000085a7 */ /* 0x000ee400080010ff */
[----:B---3--:R-:W-:Y:S05]  /*7970*/  @!P0 BRA `(.L_x_151) ;  /* 0xfffffffc00f08947 */ /* 0x008fea000383ffff */
[----:B------:R-:W-:Y:S05]  /*7980*/  BRA `(.L_x_152) ;  /* 0xffffffcc008c7947 */ /* 0x000fea000383ffff */
.L_x_79:
[----:B------:R-:W-:-:S07]  /*7990*/  MOV R0, UR4 ;  /* 0x0000000400007c02 */ /* 0x000fce0008000f00 */
.L_x_153:
[----:B-1----:R1:W3:Y:S02]  /*79a0*/  SYNCS.PHASECHK.TRANS64.TRYWAIT P0, [R0+URZ], R3 ;  /* 0x00000003000075a7 */ /* 0x0022e400080011ff */
[----:B---3--:R-:W-:Y:S05]  /*79b0*/  @!P0 NANOSLEEP.SYNCS 0x989680 ;  /* 0x009896800000895d */ /* 0x008fea0003900000 */
[----:B------:R-:W3:Y:S02]  /*79c0*/  @!P0 SYNCS.PHASECHK.TRANS64 P0, [R0+URZ], R3 ;  /* 0x00000003000085a7 */ /* 0x000ee400080010ff */
[----:B---3--:R-:W-:Y:S05]  /*79d0*/  @!P0 BRA `(.L_x_153) ;  /* 0xfffffffc00f08947 */ /* 0x008fea000383ffff */
[----:B------:R-:W-:Y:S05]  /*79e0*/  BRA `(.L_x_154) ;  /* 0xffffffcc00987947 */ /* 0x000fea000383ffff */
.L_x_81:
[----:B--2---:R2:W4:Y:S02]  /*79f0*/  SYNCS.PHASECHK.TRANS64.TRYWAIT P0, [R0+URZ+0x90], R3 ;  /* 0x00009003000075a7 */ /* 0x00452400080011ff */
[----:B----4-:R-:W-:Y:S05]  /*7a00*/  @!P0 NANOSLEEP.SYNCS 0x989680 ;  /* 0x009896800000895d */ /* 0x010fea0003900000 */
[----:B------:R-:W4:Y:S02]  /*7a10*/  @!P0 SYNCS.PHASECHK.TRANS64 P0, [R0+URZ+0x90], R3 ;  /* 0x00009003000085a7 */ /* 0x000f2400080010ff */
[----:B----4-:R-:W-:Y:S05]  /*7a20*/  @!P0 BRA `(.L_x_81) ;  /* 0xfffffffc00f08947 */ /* 0x010fea000383ffff */
[----:B------:R-:W-:Y:S05]  /*7a30*/  BRA `(.L_x_155) ;  /* 0xffffffd0008c7947 */ /* 0x000fea000383ffff */
.L_x_91:
[----:B-1----:R1:W3:Y:S02]  /*7a40*/  SYNCS.PHASECHK.TRANS64.TRYWAIT P1, [R0+URZ+0x50], R5 ;  /* 0x00005005000075a7 */ /* 0x0022e400080211ff */
[----:B---3--:R-:W-:Y:S05]  /*7a50*/  @!P1 NANOSLEEP.SYNCS 0x989680 ;  /* 0x009896800000995d */ /* 0x008fea0003900000 */
[----:B------:R-:W3:Y:S02]  /*7a60*/  @!P1 SYNCS.PHASECHK.TRANS64 P1, [R0+URZ+0x50], R5 ;  /* 0x00005005000095a7 */ /* 0x000ee400080210ff */
[----:B---3--:R-:W-:Y:S05]  /*7a70*/  @!P1 BRA `(.L_x_91) ;  /* 0xfffffffc00f09947 */ /* 0x008fea000383ffff */
[----:B------:R-:W-:Y:S05]  /*7a80*/  BRA `(.L_x_90) ;  /* 0xffffffdc009c7947 */ /* 0x000fea000383ffff */
.L_x_93:
[----:B---3--:R3:W4:Y:S02]  /*7a90*/  SYNCS.PHASECHK.TRANS64.TRYWAIT P0, [R84+URZ+0xb0], R7 ;  /* 0x0000b007540075a7 */ /* 0x00872400080011ff */
[----:B----4-:R-:W-:Y:S05]  /*7aa0*/  @!P0 NANOSLEEP.SYNCS 0x989680 ;  /* 0x009896800000895d */ /* 0x010fea0003900000 */
[----:B------:R-:W4:Y:S02]  /*7ab0*/  @!P0 SYNCS.PHASECHK.TRANS64 P0, [R84+URZ+0xb0], R7 ;  /* 0x0000b007540085a7 */ /* 0x000f2400080010ff */
[----:B----4-:R-:W-:Y:S05]  /*7ac0*/  @!P0 BRA `(.L_x_93) ;  /* 0xfffffffc00f08947 */ /* 0x010fea000383ffff */
[----:B------:R-:W-:Y:S05]  /*7ad0*/  BRA `(.L_x_92) ;  /* 0xffffffe000147947 */ /* 0x000fea000383ffff */
.L_x_104:
[----:B-1----:R1:W2:Y:S02]  /*7ae0*/  SYNCS.PHASECHK.TRANS64.TRYWAIT P0, [R2+URZ+0x50], R5 ;  /* 0x00005005020075a7 */ /* 0x0022a400080011ff */
[----:B--2---:R-:W-:Y:S05]  /*7af0*/  @!P0 NANOSLEEP.SYNCS 0x989680 ;  /* 0x009896800000895d */ /* 0x004fea0003900000 */
[----:B------:R-:W2:Y:S02]  /*7b00*/  @!P0 SYNCS.PHASECHK.TRANS64 P0, [R2+URZ+0x50], R5 ;  /* 0x00005005020085a7 */ /* 0x000ea400080010ff */
[----:B--2---:R-:W-:Y:S05]  /*7b10*/  @!P0 BRA `(.L_x_104) ;  /* 0xfffffffc00f08947 */ /* 0x004fea000383ffff */
[----:B------:R-:W-:Y:S05]  /*7b20*/  BRA `(.L_x_103) ;  /* 0xffffffe8005c7947 */ /* 0x000fea000383ffff */
        .weak           $__internal_0_$__cuda_sm10x_tcgen05_guardrail_trap_col_being_dealloced_not_returned_by_alloc
        .type           $__internal_0_$__cuda_sm10x_tcgen05_guardrail_trap_col_being_dealloced_not_returned_by_alloc,@function
        .size           $__internal_0_$__cuda_sm10x_tcgen05_guardrail_trap_col_being_dealloced_not_returned_by_alloc,($__internal_1_$__cuda_sm10x_tcgen05_guardrail_trap_phase_invalid_during_alloc - $__internal_0_$__cuda_sm10x_tcgen05_guardrail_trap_col_being_dealloced_not_returned_by_alloc)
$__internal_0_$__cuda_sm10x_tcgen05_guardrail_trap_col_being_dealloced_not_returned_by_alloc:
[----:B------:R-:W-:Y:S05]  /*7b30*/  BPT.TRAP 0x1 ;  /* 0x000000040000795c */ /* 0x000fea0000300000 */
[----:B------:R-:W-:-:S04]  /*7b40*/  HFMA2 R3, -RZ, RZ, 0, 0 ;  /* 0x00000000ff037431 */ /* 0x000fc800000001ff */
[----:B------:R-:W-:Y:S05]  /*7b50*/  RET.REL.NODEC R2 `(_ZN7cutlass13device_kernelINS_4gemm6kernel13GemmUniversalIN4cute5tupleIJiiiiEEENS1_10collective13CollectiveMmaINS1_35MainloopSm100TmaUmmaWarpSpecializedILi5ELi2ELi4ENS5_IJNS4_1CILi1EEESB_SB_EEEEENS5_IJNSA_ILi64EEESE_NSA_ILi32EEEEEENS_10tfloat32_tENS5_IJlSB_lEEESH_SI_NS4_8TiledMMAINS4_8MMA_AtomIJNS4_17SM100_MMA_TF32_SSISH_SH_fLi64ELi64ELNS4_4UMMA5MajorE0ELSN_0ELNSM_7ScaleInE0ELSO_0EEEEEENS4_6LayoutISC_NS5_IJNSA_ILi0EEESS_SS_EEEEENS5_IJNS4_10UnderscoreESV_SV_EEEEENS4_13SM90_TMA_LOADENS4_14ComposedLayoutINS4_7SwizzleILi3ELi4ELi3EEENS4_18smem_ptr_flag_bitsILi32EEENSR_INS5_IJNSA_ILi8EEESF_EEENS5_IJSF_SB_EEEEEEEvNS4_8identityESY_S18_vS19_EENS_8epilogue10collective18CollectiveEpilogueINS1B_23Sm100TmaWarpSpecializedILi3ELi2ELi16ELb1ELb0EEEJSG_NS5_IJNSR_ISE_SB_EENSR_ISF_SB_EEEEESH_SI_SH_SI_NS1B_6fusion15FusionCallbacksIS1F_NS1J_17LinearCombinationISH_fSH_fLNS_15FloatRoundStyleE2EEESG_S1I_JEEENS4_5SM1004TMEM4LOAD26SM100_TMEM_LOAD_16dp128b8xESY_S18_NS4_17SM75_U32x4_LDSM_NENS4_14SM90_TMA_STOREES18_NS4_17SM90_U32x4_STSM_NENS4_39AutoVectorizingCopyWithAssumedAlignmentILi128EEEEEEvvEEEEvNT_6ParamsE) ;  /* 0xffffff8402287950 */ /* 0x000fea0003c3ffff */
        .weak           $__internal_1_$__cuda_sm10x_tcgen05_guardrail_trap_phase_invalid_during_alloc
        .type           $__internal_1_$__cuda_sm10x_tcgen05_guardrail_trap_phase_invalid_during_alloc,@function
        .size           $__internal_1_$__cuda_sm10x_tcgen05_guardrail_trap_phase_invalid_during_alloc,($__internal_2_$__cuda_sm10x_tcgen05_guardrail_trap_unallocated_columns_being_dealloced - $__internal_1_$__cuda_sm10x_tcgen05_guardrail_trap_phase_invalid_during_alloc)
$__internal_1_$__cuda_sm10x_tcgen05_guardrail_trap_phase_invalid_during_alloc:
[----:B------:R-:W-:Y:S05]  /*7b60*/  BPT.TRAP 0x1 ;  /* 0x000000040000795c */ /* 0x000fea0000300000 */
[----:B------:R-:W-:-:S04]  /*7b70*/  MOV R3, 0x0 ;  /* 0x0000000000037802 */ /* 0x000fc80000000f00 */
[----:B------:R-:W-:Y:S05]  /*7b80*/  RET.REL.NODEC R2 `(_ZN7cutlass13device_kernelINS_4gemm6kernel13GemmUniversalIN4cute5tupleIJiiiiEEENS1_10collective13CollectiveMmaINS1_35MainloopSm100TmaUmmaWarpSpecializedILi5ELi2ELi4ENS5_IJNS4_1CILi1EEESB_SB_EEEEENS5_IJNSA_ILi64EEESE_NSA_ILi32EEEEEENS_10tfloat32_tENS5_IJlSB_lEEESH_SI_NS4_8TiledMMAINS4_8MMA_AtomIJNS4_17SM100_MMA_TF32_SSISH_SH_fLi64ELi64ELNS4_4UMMA5MajorE0ELSN_0ELNSM_7ScaleInE0ELSO_0EEEEEENS4_6LayoutISC_NS5_IJNSA_ILi0EEESS_SS_EEEEENS5_IJNS4_10UnderscoreESV_SV_EEEEENS4_13SM90_TMA_LOADENS4_14ComposedLayoutINS4_7SwizzleILi3ELi4ELi3EEENS4_18smem_ptr_flag_bitsILi32EEENSR_INS5_IJNSA_ILi8EEESF_EEENS5_IJSF_SB_EEEEEEEvNS4_8identityESY_S18_vS19_EENS_8epilogue10collective18CollectiveEpilogueINS1B_23Sm100TmaWarpSpecializedILi3ELi2ELi16ELb1ELb0EEEJSG_NS5_IJNSR_ISE_SB_EENSR_ISF_SB_EEEEESH_SI_SH_SI_NS1B_6fusion15FusionCallbacksIS1F_NS1J_17LinearCombinationISH_fSH_fLNS_15FloatRoundStyleE2EEESG_S1I_JEEENS4_5SM1004TMEM4LOAD26SM100_TMEM_LOAD_16dp128b8xESY_S18_NS4_17SM75_U32x4_LDSM_NENS4_14SM90_TMA_STOREES18_NS4_17SM90_U32x4_STSM_NENS4_39AutoVectorizingCopyWithAssumedAlignmentILi128EEEEEEvvEEEEvNT_6ParamsE) ;  /* 0xffffff84021c7950 */ /* 0x000fea0003c3ffff */
        .weak           $__internal_2_$__cuda_sm10x_tcgen05_guardrail_trap_unallocated_columns_being_dealloced
        .type           $__internal_2_$__cuda_sm10x_tcgen05_guardrail_trap_unallocated_columns_being_dealloced,@function
        .size           $__internal_2_$__cuda_sm10x_tcgen05_guardrail_trap_unallocated_columns_being_dealloced,(.L_x_157 - $__internal_2_$__cuda_sm10x_tcgen05_guardrail_trap_unallocated_columns_being_dealloced)
$__internal_2_$__cuda_sm10x_tcgen05_guardrail_trap_unallocated_columns_being_dealloced:
[----:B------:R-:W-:Y:S05]  /*7b90*/  BPT.TRAP 0x1 ;  /* 0x000000040000795c */ /* 0x000fea0000300000 */
[----:B------:R-:W-:-:S04]  /*7ba0*/  HFMA2 R3, -RZ, RZ, 0, 0 ;  /* 0x00000000ff037431 */ /* 0x000fc800000001ff */
[----:B------:R-:W-:Y:S05]  /*7bb0*/  RET.REL.NODEC R2 `(_ZN7cutlass13device_kernelINS_4gemm6kernel13GemmUniversalIN4cute5tupleIJiiiiEEENS1_10collective13CollectiveMmaINS1_35MainloopSm100TmaUmmaWarpSpecializedILi5ELi2ELi4ENS5_IJNS4_1CILi1EEESB_SB_EEEEENS5_IJNSA_ILi64EEESE_NSA_ILi32EEEEEENS_10tfloat32_tENS5_IJlSB_lEEESH_SI_NS4_8TiledMMAINS4_8MMA_AtomIJNS4_17SM100_MMA_TF32_SSISH_SH_fLi64ELi64ELNS4_4UMMA5MajorE0ELSN_0ELNSM_7ScaleInE0ELSO_0EEEEEENS4_6LayoutISC_NS5_IJNSA_ILi0EEESS_SS_EEEEENS5_IJNS4_10UnderscoreESV_SV_EEEEENS4_13SM90_TMA_LOADENS4_14ComposedLayoutINS4_7SwizzleILi3ELi4ELi3EEENS4_18smem_ptr_flag_bitsILi32EEENSR_INS5_IJNSA_ILi8EEESF_EEENS5_IJSF_SB_EEEEEEEvNS4_8identityESY_S18_vS19_EENS_8epilogue10collective18CollectiveEpilogueINS1B_23Sm100TmaWarpSpecializedILi3ELi2ELi16ELb1ELb0EEEJSG_NS5_IJNSR_ISE_SB_EENSR_ISF_SB_EEEEESH_SI_SH_SI_NS1B_6fusion15FusionCallbacksIS1F_NS1J_17LinearCombinationISH_fSH_fLNS_15FloatRoundStyleE2EEESG_S1I_JEEENS4_5SM1004TMEM4LOAD26SM100_TMEM_LOAD_16dp128b8xESY_S18_NS4_17SM75_U32x4_LDSM_NENS4_14SM90_TMA_STOREES18_NS4_17SM90_U32x4_STSM_NENS4_39AutoVectorizingCopyWithAssumedAlignmentILi128EEEEEEvvEEEEvNT_6ParamsE) ;  /* 0xffffff8402107950 */ /* 0x000fea0003c3ffff */
.L_x_156:
[----:B------:R-:W-:-:S00]  /*7bc0*/  BRA `(.L_x_156) ;  /* 0xfffffffc00fc7947 */ /* 0x000fc0000383ffff */
[----:B------:R-:W-:-:S00]  /*7bd0*/  NOP ;  /* 0x0000000000007918 */ /* 0x000fc00000000000 */
        /* <DEDUP_REMOVED lines=10> */
.L_x_157:


//--------------------- .nv.global.init           --------------------------
	.section	.nv.global.init,"aw",@progbits
.nv.global.init:
	.type		$str$27,@object
	.size		$str$27,($str$28 - $str$27)
$str$27:
        /*0000*/ 	.byte	0x28, 0x61, 0x64, 0x64, 0x72, 0x65, 0x73, 0x73, 0x20, 0x26, 0x20, 0x6d, 0x61, 0x73, 0x6b, 0x29
        /*0010*/ 	.byte	0x20, 0x3d, 0x3d, 0x20, 0x30, 0x00
	.type		$str$28,@object
	.size		$str$28,($str$26 - $str$28)
$str$28:
        /*0016*/ 	.byte	0x2f, 0x74, 0x6d, 0x70, 0x2f, 0x63, 0x75, 0x74, 0x6c, 0x61, 0x73, 0x73, 0x5f, 0x73, 0x77, 0x65
        /*0026*/ 	.byte	0x65, 0x70, 0x5f, 0x73, 0x72, 0x63, 0x2f, 0x69, 0x6e, 0x63, 0x6c, 0x75, 0x64, 0x65, 0x2f, 0x63
        /*0036*/ 	.byte	0x75, 0x74, 0x65, 0x2f, 0x70, 0x6f, 0x69, 0x6e, 0x74, 0x65, 0x72, 0x5f, 0x66, 0x6c, 0x61, 0x67
        /*0046*/ 	.byte	0x67, 0x65, 0x64, 0x2e, 0x68, 0x70, 0x70, 0x00
	.type		$str$26,@object
	.size		$str$26,($str$25 - $str$26)
$str$26:
        /*004e*/ 	.byte	0x2f, 0x74, 0x6d, 0x70, 0x2f, 0x63, 0x75, 0x74, 0x6c, 0x61, 0x73, 0x73, 0x5f, 0x73, 0x77, 0x65
        /*005e*/ 	.byte	0x65, 0x70, 0x5f, 0x73, 0x72, 0x63, 0x2f, 0x69, 0x6e, 0x63, 0x6c, 0x75, 0x64, 0x65, 0x2f, 0x63
        /*006e*/ 	.byte	0x75, 0x74, 0x65, 0x2f, 0x61, 0x74, 0x6f, 0x6d, 0x2f, 0x63, 0x6f, 0x70, 0x79, 0x5f, 0x74, 0x72
        /*007e*/ 	.byte	0x61, 0x69, 0x74, 0x73, 0x5f, 0x73, 0x6d, 0x31, 0x30, 0x30, 0x2e, 0x68, 0x70, 0x70, 0x00
	.type		$str$25,@object
	.size		$str$25,(__unnamed_1 - $str$25)
$str$25:
        /*008d*/ 	.byte	0x28, 0x28, 0x75, 0x69, 0x6e, 0x74, 0x33, 0x32, 0x5f, 0x74, 0x28, 0x74, 0x68, 0x72, 0x65, 0x61
        /*009d*/ 	.byte	0x64, 0x49, 0x64, 0x78, 0x2e, 0x78, 0x29, 0x20, 0x2f, 0x20, 0x33, 0x32, 0x29, 0x20, 0x25, 0x20
        /*00ad*/ 	.byte	0x34, 0x29, 0x20, 0x3d, 0x3d, 0x20, 0x28, 0x28, 0x28, 0x74, 0x6d, 0x65, 0x6d, 0x5f, 0x61, 0x64
        /*00bd*/ 	.byte	0x64, 0x72, 0x20, 0x3e, 0x3e, 0x20, 0x31, 0x36, 0x29, 0x20, 0x2f, 0x20, 0x33, 0x32, 0x29, 0x20
        /*00cd*/ 	.byte	0x25, 0x20, 0x34, 0x29, 0x00
	.type		__unnamed_1,@object
	.size		__unnamed_1,(__unnamed_2 - __unnamed_1)
__unnamed_1:
        /*00d2*/ 	.byte	0x61, 0x75, 0x74, 0x6f, 0x20, 0x63, 0x75, 0x74, 0x65, 0x3a, 0x3a, 0x61, 0x73, 0x5f, 0x70, 0x6f
        /* <DEDUP_REMOVED lines=24> */
        /*0262*/ 	.byte	0x30, 0x34, 0x38, 0x3e, 0x3e, 0x3e, 0x3e, 0x5d, 0x00
	.type		__unnamed_2,@object
	.size		__unnamed_2,(.L_2 - __unnamed_2)
__unnamed_2:
        /* <DEDUP_REMOVED lines=45> */
        /*053b*/ 	.byte	0x3e, 0x3e, 0x3e, 0x5d, 0x00
.L_2:


//--------------------- .nv.shared._ZN7cutlass13device_kernelINS_4gemm6kernel13GemmUniversalIN4cute5tupleIJiiiiEEENS1_10collective13CollectiveMmaINS1_35MainloopSm100TmaUmmaWarpSpecializedILi5ELi2ELi4ENS5_IJNS4_1CILi1EEESB_SB_EEEEENS5_IJNSA_ILi64EEESE_NSA_ILi32EEEEEENS_10tfloat32_tENS5_IJlSB_lEEESH_SI_NS4_8TiledMMAINS4_8MMA_AtomIJNS4_17SM100_MMA_TF32_SSISH_SH_fLi64ELi64ELNS4_4UMMA5MajorE0ELSN_0ELNSM_7ScaleInE0ELSO_0EEEEEENS4_6LayoutISC_NS5_IJNSA_ILi0EEESS_SS_EEEEENS5_IJNS4_10UnderscoreESV_SV_EEEEENS4_13SM90_TMA_LOADENS4_14ComposedLayoutINS4_7SwizzleILi3ELi4ELi3EEENS4_18smem_ptr_flag_bitsILi32EEENSR_INS5_IJNSA_ILi8EEESF_EEENS5_IJSF_SB_EEEEEEEvNS4_8identityESY_S18_vS19_EENS_8epilogue10collective18CollectiveEpilogueINS1B_23Sm100TmaWarpSpecializedILi3ELi2ELi16ELb1ELb0EEEJSG_NS5_IJNSR_ISE_SB_EENSR_ISF_SB_EEEEESH_SI_SH_SI_NS1B_6fusion15FusionCallbacksIS1F_NS1J_17LinearCombinationISH_fSH_fLNS_15FloatRoundStyleE2EEESG_S1I_JEEENS4_5SM1004TMEM4LOAD26SM100_TMEM_LOAD_16dp128b8xESY_S18_NS4_17SM75_U32x4_LDSM_NENS4_14SM90_TMA_STOREES18_NS4_17SM90_U32x4_STSM_NENS4_39AutoVectorizingCopyWithAssumedAlignmentILi128EEEEEEvvEEEEvNT_6ParamsE --------------------------
	.section	.nv.shared._ZN7cutlass13device_kernelINS_4gemm6kernel13GemmUniversalIN4cute5tupleIJiiiiEEENS1_10collective13CollectiveMmaINS1_35MainloopSm100TmaUmmaWarpSpecializedILi5ELi2ELi4ENS5_IJNS4_1CILi1EEESB_SB_EEEEENS5_IJNSA_ILi64EEESE_NSA_ILi32EEEEEENS_10tfloat32_tENS5_IJlSB_lEEESH_SI_NS4_8TiledMMAINS4_8MMA_AtomIJNS4_17SM100_MMA_TF32_SSISH_SH_fLi64ELi64ELNS4_4UMMA5MajorE0ELSN_0ELNSM_7ScaleInE0ELSO_0EEEEEENS4_6LayoutISC_NS5_IJNSA_ILi0EEESS_SS_EEEEENS5_IJNS4_10UnderscoreESV_SV_EEEEENS4_13SM90_TMA_LOADENS4_14ComposedLayoutINS4_7SwizzleILi3ELi4ELi3EEENS4_18smem_ptr_flag_bitsILi32EEENSR_INS5_IJNSA_ILi8EEESF_EEENS5_IJSF_SB_EEEEEEEvNS4_8identityESY_S18_vS19_EENS_8epilogue10collective18CollectiveEpilogueINS1B_23Sm100TmaWarpSpecializedILi3ELi2ELi16ELb1ELb0EEEJSG_NS5_IJNSR_ISE_SB_EENSR_ISF_SB_EEEEESH_SI_SH_SI_NS1B_6fusion15FusionCallbacksIS1F_NS1J_17LinearCombinationISH_fSH_fLNS_15FloatRoundStyleE2EEESG_S1I_JEEENS4_5SM1004TMEM4LOAD26SM100_TMEM_LOAD_16dp128b8xESY_S18_NS4_17SM75_U32x4_LDSM_NENS4_14SM90_TMA_STOREES18_NS4_17SM90_U32x4_STSM_NENS4_39AutoVectorizingCopyWithAssumedAlignmentILi128EEEEEEvvEEEEvNT_6ParamsE,"aw",@nobits
	.sectionflags	@""
	.align	16
	.zero		1024


//--------------------- .nv.shared.reserved.0     --------------------------
	.section	.nv.shared.reserved.0,"aw",@nobits
	.weak		__nv_reservedSMEM_offset_0_alias
	.size		__nv_reservedSMEM_offset_0_alias, 0, 64
	.other		__nv_reservedSMEM_offset_0_alias,@"STO_CUDA_RESERVED_SHARED STV_DEFAULT"
__nv_reservedSMEM_offset_0_alias:
	.zero		0
.nv.shared.reserved.0:
	.zero		64
	.weak		__nv_reservedSMEM_tcgen05_partition
	.type		__nv_reservedSMEM_tcgen05_partition,@object
	.size		__nv_reservedSMEM_tcgen05_partition,(.L_0 - __nv_reservedSMEM_tcgen05_partition)
__nv_reservedSMEM_tcgen05_partition:
	.zero		32
.L_0:


//--------------------- .nv.global                --------------------------
	.section	.nv.global,"aw",@nobits
.nv.global:
	.type		_ZN40_INTERNAL_5afdc87e_4_k_cu_37360a49_210264cute1_E,@object
	.size		_ZN40_INTERNAL_5afdc87e_4_k_cu_37360a49_210264cute1_E,(_ZN40_INTERNAL_5afdc87e_4_k_cu_37360a49_210264cuda3std3__45__cpo6cbeginE - _ZN40_INTERNAL_5afdc87e_4_k_cu_37360a49_210264cute1_E)
_ZN40_INTERNAL_5afdc87e_4_k_cu_37360a49_210264cute1_E:
	.zero		1
	.type		_ZN40_INTERNAL_5afdc87e_4_k_cu_37360a49_210264cuda3std3__45__cpo6cbeginE,@object
	.size		_ZN40_INTERNAL_5afdc87e_4_k_cu_37360a49_210264cuda3std3__45__cpo6cbeginE,(_ZN40_INTERNAL_5afdc87e_4_k_cu_37360a49_210264cuda3std3__48in_placeE - _ZN40_INTERNAL_5afdc87e_4_k_cu_37360a49_210264cuda3std3__45__cpo6cbeginE)
_ZN40_INTERNAL_5afdc87e_4_k_cu_37360a49_210264cuda3std3__45__cpo6cbeginE:
	.zero		1
	.type		_ZN40_INTERNAL_5afdc87e_4_k_cu_37360a49_210264cuda3std3__48in_placeE,@object
	.size		_ZN40_INTERNAL_5afdc87e_4_k_cu_37360a49_210264cuda3std3__48in_placeE,(_ZN40_INTERNAL_5afdc87e_4_k_cu_37360a49_210264cuda3std6ranges3__45__cpo9iter_moveE - _ZN40_INTERNAL_5afdc87e_4_k_cu_37360a49_210264cuda3std3__48in_placeE)
_ZN40_INTERNAL_5afdc87e_4_k_cu_37360a49_210264cuda3std3__48in_placeE:
	.zero		1
	.type		_ZN40_INTERNAL_5afdc87e_4_k_cu_37360a49_210264cuda3std6ranges3__45__cpo9iter_moveE,@object
	.size		_ZN40_INTERNAL_5afdc87e_4_k_cu_37360a49_210264cuda3std6ranges3__45__cpo9iter_moveE,(_ZN40_INTERNAL_5afdc87e_4_k_cu_37360a49_210264cuda3std3__45__cpo5beginE - _ZN40_INTERNAL_5afdc87e_4_k_cu_37360a49_210264cuda3std6ranges3__45__cpo9iter_moveE)
_ZN40_INTERNAL_5afdc87e_4_k_cu_37360a49_210264cuda3std6ranges3__45__cpo9iter_moveE:
	.zero		1
	.type		_ZN40_INTERNAL_5afdc87e_4_k_cu_37360a49_210264cuda3std3__45__cpo5beginE,@object
	.size		_ZN40_INTERNAL_5afdc87e_4_k_cu_37360a49_210264cuda3std3__45__cpo5beginE,(_ZN40_INTERNAL_5afdc87e_4_k_cu_37360a49_210264cuda3std3__442_GLOBAL__N__5afdc87e_4_k_cu_37360a49_210266ignoreE - _ZN40_INTERNAL_5afdc87e_4_k_cu_37360a49_210264cuda3std3__45__cpo5beginE)
_ZN40_INTERNAL_5afdc87e_4_k_cu_37360a49_210264cuda3std3__45__cpo5beginE:
	.zero		1
	.type		_ZN40_INTERNAL_5afdc87e_4_k_cu_37360a49_210264cuda3std3__442_GLOBAL__N__5afdc87e_4_k_cu_37360a49_210266ignoreE,@object
	.size		_ZN40_INTERNAL_5afdc87e_4_k_cu_37360a49_210264cuda3std3__442_GLOBAL__N__5afdc87e_4_k_cu_37360a49_210266ignoreE,(_ZN40_INTERNAL_5afdc87e_4_k_cu_37360a49_210264cute7productE - _ZN40_INTERNAL_5afdc87e_4_k_cu_37360a49_210264cuda3std3__442_GLOBAL__N__5afdc87e_4_k_cu_37360a49_210266ignoreE)
_ZN40_INTERNAL_5afdc87e_4_k_cu_37360a49_210264cuda3std3__442_GLOBAL__N__5afdc87e_4_k_cu_37360a49_210266ignoreE:
	.zero		1
	.type		_ZN40_INTERNAL_5afdc87e_4_k_cu_37360a49_210264cute7productE,@object
	.size		_ZN40_INTERNAL_5afdc87e_4_k_cu_37360a49_210264cute7productE,(_ZN40_INTERNAL_5afdc87e_4_k_cu_37360a49_210264cuda3std3__45__cpo3endE - _ZN40_INTERNAL_5afdc87e_4_k_cu_37360a49_210264cute7productE)
_ZN40_INTERNAL_5afdc87e_4_k_cu_37360a49_210264cute7productE:
	.zero		1
	.type		_ZN40_INTERNAL_5afdc87e_4_k_cu_37360a49_210264cuda3std3__45__cpo3endE,@object
	.size		_ZN40_INTERNAL_5afdc87e_4_k_cu_37360a49_210264cuda3std3__45__cpo3endE,(_ZN40_INTERNAL_5afdc87e_4_k_cu_37360a49_210264cuda3std3__419piecewise_constructE - _ZN40_INTERNAL_5afdc87e_4_k_cu_37360a49_210264cuda3std3__45__cpo3endE)
_ZN40_INTERNAL_5afdc87e_4_k_cu_37360a49_210264cuda3std3__45__cpo3endE:
	.zero		1
	.type		_ZN40_INTERNAL_5afdc87e_4_k_cu_37360a49_210264cuda3std3__419piecewise_constructE,@object
	.size		_ZN40_INTERNAL_5afdc87e_4_k_cu_37360a49_210264cuda3std3__419piecewise_constructE,(_ZN40_INTERNAL_5afdc87e_4_k_cu_37360a49_210264cuda3std3__45__cpo4cendE - _ZN40_INTERNAL_5afdc87e_4_k_cu_37360a49_210264cuda3std3__419piecewise_constructE)
_ZN40_INTERNAL_5afdc87e_4_k_cu_37360a49_210264cuda3std3__419piecewise_constructE:
	.zero		1
	.type		_ZN40_INTERNAL_5afdc87e_4_k_cu_37360a49_210264cuda3std3__45__cpo4cendE,@object
	.size		_ZN40_INTERNAL_5afdc87e_4_k_cu_37360a49_210264cuda3std3__45__cpo4cendE,(_ZN40_INTERNAL_5afdc87e_4_k_cu_37360a49_210264cuda3std6ranges3__45__cpo4swapE - _ZN40_INTERNAL_5afdc87e_4_k_cu_37360a49_210264cuda3std3__45__cpo4cendE)
_ZN40_INTERNAL_5afdc87e_4_k_cu_37360a49_210264cuda3std3__45__cpo4cendE:
	.zero		1
	.type		_ZN40_INTERNAL_5afdc87e_4_k_cu_37360a49_210264cuda3std6ranges3__45__cpo4swapE,@object
	.size		_ZN40_INTERNAL_5afdc87e_4_k_cu_37360a49_210264cuda3std6ranges3__45__cpo4swapE,(.L_10 - _ZN40_INTERNAL_5afdc87e_4_k_cu_37360a49_210264cuda3std6ranges3__45__cpo4swapE)
_ZN40_INTERNAL_5afdc87e_4_k_cu_37360a49_210264cuda3std6ranges3__45__cpo4swapE:
	.zero		1
.L_10:


//--------------------- .nv.constant0._ZN7cutlass13device_kernelINS_4gemm6kernel13GemmUniversalIN4cute5tupleIJiiiiEEENS1_10collective13CollectiveMmaINS1_35MainloopSm100TmaUmmaWarpSpecializedILi5ELi2ELi4ENS5_IJNS4_1CILi1EEESB_SB_EEEEENS5_IJNSA_ILi64EEESE_NSA_ILi32EEEEEENS_10tfloat32_tENS5_IJlSB_lEEESH_SI_NS4_8TiledMMAINS4_8MMA_AtomIJNS4_17SM100_MMA_TF32_SSISH_SH_fLi64ELi64ELNS4_4UMMA5MajorE0ELSN_0ELNSM_7ScaleInE0ELSO_0EEEEEENS4_6LayoutISC_NS5_IJNSA_ILi0EEESS_SS_EEEEENS5_IJNS4_10UnderscoreESV_SV_EEEEENS4_13SM90_TMA_LOADENS4_14ComposedLayoutINS4_7SwizzleILi3ELi4ELi3EEENS4_18smem_ptr_flag_bitsILi32EEENSR_INS5_IJNSA_ILi8EEESF_EEENS5_IJSF_SB_EEEEEEEvNS4_8identityESY_S18_vS19_EENS_8epilogue10collective18CollectiveEpilogueINS1B_23Sm100TmaWarpSpecializedILi3ELi2ELi16ELb1ELb0EEEJSG_NS5_IJNSR_ISE_SB_EENSR_ISF_SB_EEEEESH_SI_SH_SI_NS1B_6fusion15FusionCallbacksIS1F_NS1J_17LinearCombinationISH_fSH_fLNS_15FloatRoundStyleE2EEESG_S1I_JEEENS4_5SM1004TMEM4LOAD26SM100_TMEM_LOAD_16dp128b8xESY_S18_NS4_17SM75_U32x4_LDSM_NENS4_14SM90_TMA_STOREES18_NS4_17SM90_U32x4_STSM_NENS4_39AutoVectorizingCopyWithAssumedAlignmentILi128EEEEEEvvEEEEvNT_6ParamsE --------------------------
	.section	.nv.constant0._ZN7cutlass13device_kernelINS_4gemm6kernel13GemmUniversalIN4cute5tupleIJiiiiEEENS1_10collective13CollectiveMmaINS1_35MainloopSm100TmaUmmaWarpSpecializedILi5ELi2ELi4ENS5_IJNS4_1CILi1EEESB_SB_EEEEENS5_IJNSA_ILi64EEESE_NSA_ILi32EEEEEENS_10tfloat32_tENS5_IJlSB_lEEESH_SI_NS4_8TiledMMAINS4_8MMA_AtomIJNS4_17SM100_MMA_TF32_SSISH_SH_fLi64ELi64ELNS4_4UMMA5MajorE0ELSN_0ELNSM_7ScaleInE0ELSO_0EEEEEENS4_6LayoutISC_NS5_IJNSA_ILi0EEESS_SS_EEEEENS5_IJNS4_10UnderscoreESV_SV_EEEEENS4_13SM90_TMA_LOADENS4_14ComposedLayoutINS4_7SwizzleILi3ELi4ELi3EEENS4_18smem_ptr_flag_bitsILi32EEENSR_INS5_IJNSA_ILi8EEESF_EEENS5_IJSF_SB_EEEEEEEvNS4_8identityESY_S18_vS19_EENS_8epilogue10collective18CollectiveEpilogueINS1B_23Sm100TmaWarpSpecializedILi3ELi2ELi16ELb1ELb0EEEJSG_NS5_IJNSR_ISE_SB_EENSR_ISF_SB_EEEEESH_SI_SH_SI_NS1B_6fusion15FusionCallbacksIS1F_NS1J_17LinearCombinationISH_fSH_fLNS_15FloatRoundStyleE2EEESG_S1I_JEEENS4_5SM1004TMEM4LOAD26SM100_TMEM_LOAD_16dp128b8xESY_S18_NS4_17SM75_U32x4_LDSM_NENS4_14SM90_TMA_STOREES18_NS4_17SM90_U32x4_STSM_NENS4_39AutoVectorizingCopyWithAssumedAlignmentILi128EEEEEEvvEEEEvNT_6ParamsE,"a",@progbits
	.sectionflags	@""
	.align	4
.nv.constant0._ZN7cutlass13device_kernelINS_4gemm6kernel13GemmUniversalIN4cute5tupleIJiiiiEEENS1_10collective13CollectiveMmaINS1_35MainloopSm100TmaUmmaWarpSpecializedILi5ELi2ELi4ENS5_IJNS4_1CILi1EEESB_SB_EEEEENS5_IJNSA_ILi64EEESE_NSA_ILi32EEEEEENS_10tfloat32_tENS5_IJlSB_lEEESH_SI_NS4_8TiledMMAINS4_8MMA_AtomIJNS4_17SM100_MMA_TF32_SSISH_SH_fLi64ELi64ELNS4_4UMMA5MajorE0ELSN_0ELNSM_7ScaleInE0ELSO_0EEEEEENS4_6LayoutISC_NS5_IJNSA_ILi0EEESS_SS_EEEEENS5_IJNS4_10UnderscoreESV_SV_EEEEENS4_13SM90_TMA_LOADENS4_14ComposedLayoutINS4_7SwizzleILi3ELi4ELi3EEENS4_18smem_ptr_flag_bitsILi32EEENSR_INS5_IJNSA_ILi8EEESF_EEENS5_IJSF_SB_EEEEEEEvNS4_8identityESY_S18_vS19_EENS_8epilogue10collective18CollectiveEpilogueINS1B_23Sm100TmaWarpSpecializedILi3ELi2ELi16ELb1ELb0EEEJSG_NS5_IJNSR_ISE_SB_EENSR_ISF_SB_EEEEESH_SI_SH_SI_NS1B_6fusion15FusionCallbacksIS1F_NS1J_17LinearCombinationISH_fSH_fLNS_15FloatRoundStyleE2EEESG_S1I_JEEENS4_5SM1004TMEM4LOAD26SM100_TMEM_LOAD_16dp128b8xESY_S18_NS4_17SM75_U32x4_LDSM_NENS4_14SM90_TMA_STOREES18_NS4_17SM90_U32x4_STSM_NENS4_39AutoVectorizingCopyWithAssumedAlignmentILi128EEEEEEvvEEEEvNT_6ParamsE:
	.zero		2944


//--------------------- SYMBOLS --------------------------

	.type		.nv.reservedSmem.offset0,@object
	.size		.nv.reservedSmem.offset0,0x4
	.type		.nv.reservedSmem.cap,@object
	.size		.nv.reservedSmem.cap,0x4
	.type		__assertfail,@function
